	.target	sm_90a

	.elftype	@"ET_EXEC"


//--------------------- .note.nv.tkinfo           --------------------------
	.section	.note.nv.tkinfo,"",@"SHT_NOTE"
	.sectionflags	@"SHF_NOTE_NV_TKINFO"
	.tkinfo
        /*0018*/ 	.word	0x00000002
        /*0030*/ 	.string	""
        /*0030*/ 	.string	"ptxas"
        /*0030*/ 	.string	"Cuda compilation tools, release 13.0, V13.0.88"
        /*0030*/ 	.string	"Build cuda_13.0.r13.0/compiler.36424714_0"
        /*0030*/ 	.string	"-arch sm_90a -m 64 "



//--------------------- .note.nv.cuinfo           --------------------------
	.section	.note.nv.cuinfo,"",@"SHT_NOTE"
	.sectionflags	@"SHF_NOTE_NV_CUINFO"
        /*0018*/ 	.short	0x0002
        /*001a*/ 	.short	0x005a
        /*001c*/ 	.short	0x0082
	.zero		2


//--------------------- .nv.info                  --------------------------
	.section	.nv.info,"",@"SHT_CUDA_INFO"
	.align	4


	//----- nvinfo : EIATTR_REGCOUNT
	.align		4
        /*0000*/ 	.byte	0x04, 0x2f
        /*0002*/ 	.short	(.L_12 - .L_11)
	.align		4
.L_11:
        /*0004*/ 	.word	index@(_ZN7cutlass13device_kernelINS_4gemm6kernel13GemmUniversalIN4cute5tupleIJiiiiEEENS1_10collective13CollectiveMmaINS1_37MainloopSm90TmaGmmaWarpSpecializedFP8ILi11ENS5_IJNS4_1CILi1EEESB_SB_EEENS1_35KernelTmaWarpSpecializedCooperativeEEENS5_IJNSA_ILi192EEENSA_ILi128EEENSA_ILi64EEEEEENS_12float_e4m3_tENS5_IJlSB_lEEESJ_SK_NS4_8TiledMMAINS4_8MMA_AtomIJNS4_4SM904GMMA31MMA_64x128x32_F32E4M3E4M3_SS_TNILNSO_7ScaleInE1ELSQ_1EEEEEENS4_6LayoutINS5_IJNSA_ILi2EEESB_SB_EEENS5_IJSB_NSA_ILi0EEESW_EEEEENS5_IJNS4_10UnderscoreESZ_SZ_EEEEENS4_13SM90_TMA_LOADENS4_14ComposedLayoutINS4_7SwizzleILi2ELi4ELi3EEENS4_18smem_ptr_flag_bitsILi8EEENST_INS5_IJNSA_ILi8EEESH_EEENS5_IJSH_SB_EEEEEEEvNS4_8identityES12_S1C_vS1D_EENS_8epilogue10collective6detail29Sm90TmaWarpSpecializedAdapterINS1G_15DefaultEpilogueISJ_SK_SK_NS1F_6thread17LinearCombinationISJ_Li1EffLNS1K_9ScaleType4KindE0ELNS_15FloatRoundStyleE2ESJ_EENS1_15EpilogueDefaultEEEEEvvEEEEvNT_6ParamsE)
        /*0008*/ 	.word	0x000000a8


	//----- nvinfo : EIATTR_FRAME_SIZE
	.align		4
.L_12:
        /*000c*/ 	.byte	0x04, 0x11
        /*000e*/ 	.short	(.L_14 - .L_13)
	.align		4
.L_13:
        /*0010*/ 	.word	index@(_ZN7cutlass13device_kernelINS_4gemm6kernel13GemmUniversalIN4cute5tupleIJiiiiEEENS1_10collective13CollectiveMmaINS1_37MainloopSm90TmaGmmaWarpSpecializedFP8ILi11ENS5_IJNS4_1CILi1EEESB_SB_EEENS1_35KernelTmaWarpSpecializedCooperativeEEENS5_IJNSA_ILi192EEENSA_ILi128EEENSA_ILi64EEEEEENS_12float_e4m3_tENS5_IJlSB_lEEESJ_SK_NS4_8TiledMMAINS4_8MMA_AtomIJNS4_4SM904GMMA31MMA_64x128x32_F32E4M3E4M3_SS_TNILNSO_7ScaleInE1ELSQ_1EEEEEENS4_6LayoutINS5_IJNSA_ILi2EEESB_SB_EEENS5_IJSB_NSA_ILi0EEESW_EEEEENS5_IJNS4_10UnderscoreESZ_SZ_EEEEENS4_13SM90_TMA_LOADENS4_14ComposedLayoutINS4_7SwizzleILi2ELi4ELi3EEENS4_18smem_ptr_flag_bitsILi8EEENST_INS5_IJNSA_ILi8EEESH_EEENS5_IJSH_SB_EEEEEEEvNS4_8identityES12_S1C_vS1D_EENS_8epilogue10collective6detail29Sm90TmaWarpSpecializedAdapterINS1G_15DefaultEpilogueISJ_SK_SK_NS1F_6thread17LinearCombinationISJ_Li1EffLNS1K_9ScaleType4KindE0ELNS_15FloatRoundStyleE2ESJ_EENS1_15EpilogueDefaultEEEEEvvEEEEvNT_6ParamsE)
        /*0014*/ 	.word	0x00000100


	//----- nvinfo : EIATTR_MIN_STACK_SIZE
	.align		4
.L_14:
        /*0018*/ 	.byte	0x04, 0x12
        /*001a*/ 	.short	(.L_16 - .L_15)
	.align		4
.L_15:
        /*001c*/ 	.word	index@(_ZN7cutlass13device_kernelINS_4gemm6kernel13GemmUniversalIN4cute5tupleIJiiiiEEENS1_10collective13CollectiveMmaINS1_37MainloopSm90TmaGmmaWarpSpecializedFP8ILi11ENS5_IJNS4_1CILi1EEESB_SB_EEENS1_35KernelTmaWarpSpecializedCooperativeEEENS5_IJNSA_ILi192EEENSA_ILi128EEENSA_ILi64EEEEEENS_12float_e4m3_tENS5_IJlSB_lEEESJ_SK_NS4_8TiledMMAINS4_8MMA_AtomIJNS4_4SM904GMMA31MMA_64x128x32_F32E4M3E4M3_SS_TNILNSO_7ScaleInE1ELSQ_1EEEEEENS4_6LayoutINS5_IJNSA_ILi2EEESB_SB_EEENS5_IJSB_NSA_ILi0EEESW_EEEEENS5_IJNS4_10UnderscoreESZ_SZ_EEEEENS4_13SM90_TMA_LOADENS4_14ComposedLayoutINS4_7SwizzleILi2ELi4ELi3EEENS4_18smem_ptr_flag_bitsILi8EEENST_INS5_IJNSA_ILi8EEESH_EEENS5_IJSH_SB_EEEEEEEvNS4_8identityES12_S1C_vS1D_EENS_8epilogue10collective6detail29Sm90TmaWarpSpecializedAdapterINS1G_15DefaultEpilogueISJ_SK_SK_NS1F_6thread17LinearCombinationISJ_Li1EffLNS1K_9ScaleType4KindE0ELNS_15FloatRoundStyleE2ESJ_EENS1_15EpilogueDefaultEEEEEvvEEEEvNT_6ParamsE)
        /*0020*/ 	.word	0x00000100
.L_16:


//--------------------- .nv.compat                --------------------------
	.section	.nv.compat,"",@"SHT_CUDA_COMPAT_INFO"
	.align	4
        /*0000*/ 	.byte	0x02, 0x09, 0x01, 0x00, 0x02, 0x02, 0x04, 0x00, 0x02, 0x05, 0x05, 0x00, 0x03, 0x07, 0x01, 0x01
        /*0010*/ 	.byte	0x02, 0x03, 0x01, 0x00, 0x02, 0x06, 0x01, 0x00, 0x04, 0x0b, 0x08, 0x00, 0x00, 0x00, 0x00, 0x00
        /*0020*/ 	.byte	0x00, 0x00, 0x00, 0x00


//--------------------- .nv.info._ZN7cutlass13device_kernelINS_4gemm6kernel13GemmUniversalIN4cute5tupleIJiiiiEEENS1_10collective13CollectiveMmaINS1_37MainloopSm90TmaGmmaWarpSpecializedFP8ILi11ENS5_IJNS4_1CILi1EEESB_SB_EEENS1_35KernelTmaWarpSpecializedCooperativeEEENS5_IJNSA_ILi192EEENSA_ILi128EEENSA_ILi64EEEEEENS_12float_e4m3_tENS5_IJlSB_lEEESJ_SK_NS4_8TiledMMAINS4_8MMA_AtomIJNS4_4SM904GMMA31MMA_64x128x32_F32E4M3E4M3_SS_TNILNSO_7ScaleInE1ELSQ_1EEEEEENS4_6LayoutINS5_IJNSA_ILi2EEESB_SB_EEENS5_IJSB_NSA_ILi0EEESW_EEEEENS5_IJNS4_10UnderscoreESZ_SZ_EEEEENS4_13SM90_TMA_LOADENS4_14ComposedLayoutINS4_7SwizzleILi2ELi4ELi3EEENS4_18smem_ptr_flag_bitsILi8EEENST_INS5_IJNSA_ILi8EEESH_EEENS5_IJSH_SB_EEEEEEEvNS4_8identityES12_S1C_vS1D_EENS_8epilogue10collective6detail29Sm90TmaWarpSpecializedAdapterINS1G_15DefaultEpilogueISJ_SK_SK_NS1F_6thread17LinearCombinationISJ_Li1EffLNS1K_9ScaleType4KindE0ELNS_15FloatRoundStyleE2ESJ_EENS1_15EpilogueDefaultEEEEEvvEEEEvNT_6ParamsE --------------------------
	.section	.nv.info._ZN7cutlass13device_kernelINS_4gemm6kernel13GemmUniversalIN4cute5tupleIJiiiiEEENS1_10collective13CollectiveMmaINS1_37MainloopSm90TmaGmmaWarpSpecializedFP8ILi11ENS5_IJNS4_1CILi1EEESB_SB_EEENS1_35KernelTmaWarpSpecializedCooperativeEEENS5_IJNSA_ILi192EEENSA_ILi128EEENSA_ILi64EEEEEENS_12float_e4m3_tENS5_IJlSB_lEEESJ_SK_NS4_8TiledMMAINS4_8MMA_AtomIJNS4_4SM904GMMA31MMA_64x128x32_F32E4M3E4M3_SS_TNILNSO_7ScaleInE1ELSQ_1EEEEEENS4_6LayoutINS5_IJNSA_ILi2EEESB_SB_EEENS5_IJSB_NSA_ILi0EEESW_EEEEENS5_IJNS4_10UnderscoreESZ_SZ_EEEEENS4_13SM90_TMA_LOADENS4_14ComposedLayoutINS4_7SwizzleILi2ELi4ELi3EEENS4_18smem_ptr_flag_bitsILi8EEENST_INS5_IJNSA_ILi8EEESH_EEENS5_IJSH_SB_EEEEEEEvNS4_8identityES12_S1C_vS1D_EENS_8epilogue10collective6detail29Sm90TmaWarpSpecializedAdapterINS1G_15DefaultEpilogueISJ_SK_SK_NS1F_6thread17LinearCombinationISJ_Li1EffLNS1K_9ScaleType4KindE0ELNS_15FloatRoundStyleE2ESJ_EENS1_15EpilogueDefaultEEEEEvvEEEEvNT_6ParamsE,"",@"SHT_CUDA_INFO"
	.sectionflags	@""
	.align	4


	//----- nvinfo : EIATTR_CUDA_API_VERSION
	.align		4
        /*0000*/ 	.byte	0x04, 0x37
        /*0002*/ 	.short	(.L_18 - .L_17)
.L_17:
        /*0004*/ 	.word	0x00000082


	//----- nvinfo : EIATTR_KPARAM_INFO
	.align		4
.L_18:
        /*0008*/ 	.byte	0x04, 0x17
        /*000a*/ 	.short	(.L_20 - .L_19)
.L_19:
        /*000c*/ 	.word	0x00000000
        /*0010*/ 	.short	0x0000
        /*0012*/ 	.short	0x0070
        /*0014*/ 	.byte	0x00, 0xf0, 0x01, 0x10


	//----- nvinfo : EIATTR_SPARSE_MMA_MASK
	.align		4
.L_20:
        /*0018*/ 	.byte	0x03, 0x50
        /*001a*/ 	.short	0x0000


	//----- nvinfo : EIATTR_MAXREG_COUNT
	.align		4
        /*001c*/ 	.byte	0x03, 0x1b
        /*001e*/ 	.short	0x00a8


	//----- nvinfo : EIATTR_NUM_BARRIERS
	.align		4
        /*0020*/ 	.byte	0x02, 0x4c
        /*0022*/ 	.byte	0x01
	.zero		1


	//----- nvinfo : EIATTR_ANNOTATIONS
	.align		4
        /*0024*/ 	.byte	0x04, 0x55
        /*0026*/ 	.short	(.L_22 - .L_21)


	//   ....[0]....
.L_21:
        /*0028*/ 	.word	0x00000001
        /*002c*/ 	.byte	0xa0, 0x06, 0x00, 0x00, 0x01, 0x00, 0x00, 0x00, 0xc0, 0x06, 0x00, 0x00, 0x01, 0x00, 0x00, 0x00
        /* <DEDUP_REMOVED lines=192> */
        /*0c3c*/ 	.byte	0x80, 0x07, 0x01, 0x00


	//----- nvinfo : EIATTR_MERCURY_ISA_VERSION
	.align		4
.L_22:
        /*0c40*/ 	.byte	0x03, 0x5f
        /*0c42*/ 	.short	0x0101


	//----- nvinfo : EIATTR_INT_WARP_WIDE_INSTR_OFFSETS
	.align		4
        /*0c44*/ 	.byte	0x04, 0x31
        /*0c46*/ 	.short	(.L_24 - .L_23)


	//   ....[0]....
.L_23:
        /*0c48*/ 	.word	0x00000570


	//   ....[1]....
        /*0c4c*/ 	.word	0x00000580


	//   ....[2]....
        /*0c50*/ 	.word	0x000006b0


	//----- nvinfo : EIATTR_COOP_GROUP_MASK_REGIDS
	.align		4
.L_24:
        /*0c54*/ 	.byte	0x04, 0x29
        /*0c56*/ 	.short	(.L_26 - .L_25)


	//   ....[0]....
.L_25:
        /*0c58*/ 	.word	0xffffffff


	//   ....[1]....
        /*0c5c*/ 	.word	0xffffffff


	//   ....[2]....
        /*0c60*/ 	.word	0xffffffff


	//   ....[3]....
        /*0c64*/ 	.word	0xffffffff


	//   ....[4]....
        /*0c68*/ 	.word	0xffffffff


	//----- nvinfo : EIATTR_COOP_GROUP_INSTR_OFFSETS
	.align		4
.L_26:
        /*0c6c*/ 	.byte	0x04, 0x28
        /*0c6e*/ 	.short	(.L_28 - .L_27)


	//   ....[0]....
.L_27:
        /*0c70*/ 	.word	0x00000070


	//   ....[1]....
        /*0c74*/ 	.word	0x00000080


	//   ....[2]....
        /*0c78*/ 	.word	0x000001a0


	//   ....[3]....
        /*0c7c*/ 	.word	0x000004c0


	//   ....[4]....
        /*0c80*/ 	.word	0x00001400


	//----- nvinfo : EIATTR_REG_RECONFIG
	.align		4
.L_28:
        /*0c84*/ 	.byte	0x01, 0x54
	.zero		2


	//----- nvinfo : EIATTR_MBARRIER_INSTR_OFFSETS
	.align		4
        /*0c88*/ 	.byte	0x04, 0x39
        /*0c8a*/ 	.short	(.L_30 - .L_29)


	//   ....[0]....
.L_29:
        /*0c8c*/ 	.word	0x00000340
        /*0c90*/ 	.word	0x000000ff
        /*0c94*/ 	.word	0x00000000
        /*0c98*/ 	.short	0x0100
        /*0c9a*/ 	.byte	0x09
	.zero		1


	//   ....[1]....
        /*0c9c*/ 	.word	0x00000350
        /*0ca0*/ 	.word	0x000000ff
        /*0ca4*/ 	.word	0x00000058
        /*0ca8*/ 	.short	0x0100
        /*0caa*/ 	.byte	0x09
	.zero		1


	//   ....[2]....
        /*0cac*/ 	.word	0x00000360
        /*0cb0*/ 	.word	0x000000ff
        /*0cb4*/ 	.word	0x00000008
        /*0cb8*/ 	.short	0x0100
        /*0cba*/ 	.byte	0x09
	.zero		1


	//   ....[3]....
        /*0cbc*/ 	.word	0x00000370
        /*0cc0*/ 	.word	0x000000ff
        /*0cc4*/ 	.word	0x00000060
        /*0cc8*/ 	.short	0x0100
        /*0cca*/ 	.byte	0x09
	.zero		1


	//   ....[4]....
        /*0ccc*/ 	.word	0x00000380
        /*0cd0*/ 	.word	0x000000ff
        /*0cd4*/ 	.word	0x00000010
        /*0cd8*/ 	.short	0x0100
        /*0cda*/ 	.byte	0x09
	.zero		1


	//   ....[5]....
        /*0cdc*/ 	.word	0x00000390
        /*0ce0*/ 	.word	0x000000ff
        /*0ce4*/ 	.word	0x00000068
        /*0ce8*/ 	.short	0x0100
        /*0cea*/ 	.byte	0x09
	.zero		1


	//   ....[6]....
        /*0cec*/ 	.word	0x000003a0
        /*0cf0*/ 	.word	0x000000ff
        /*0cf4*/ 	.word	0x00000018
        /*0cf8*/ 	.short	0x0100
        /*0cfa*/ 	.byte	0x09
	.zero		1


	//   ....[7]....
        /*0cfc*/ 	.word	0x000003b0
        /*0d00*/ 	.word	0x000000ff
        /*0d04*/ 	.word	0x00000070
        /*0d08*/ 	.short	0x0100
        /*0d0a*/ 	.byte	0x09
	.zero		1


	//   ....[8]....
        /*0d0c*/ 	.word	0x000003c0
        /*0d10*/ 	.word	0x000000ff
        /*0d14*/ 	.word	0x00000020
        /*0d18*/ 	.short	0x0100
        /*0d1a*/ 	.byte	0x09
	.zero		1


	//   ....[9]....
        /*0d1c*/ 	.word	0x000003d0
        /*0d20*/ 	.word	0x000000ff
        /*0d24*/ 	.word	0x00000078
        /*0d28*/ 	.short	0x0100
        /*0d2a*/ 	.byte	0x09
	.zero		1


	//   ....[10]....
        /*0d2c*/ 	.word	0x000003e0
        /*0d30*/ 	.word	0x000000ff
        /*0d34*/ 	.word	0x00000028
        /*0d38*/ 	.short	0x0100
        /*0d3a*/ 	.byte	0x09
	.zero		1


	//   ....[11]....
        /*0d3c*/ 	.word	0x000003f0
        /*0d40*/ 	.word	0x000000ff
        /*0d44*/ 	.word	0x00000080
        /*0d48*/ 	.short	0x0100
        /*0d4a*/ 	.byte	0x09
	.zero		1


	//   ....[12]....
        /*0d4c*/ 	.word	0x00000400
        /*0d50*/ 	.word	0x000000ff
        /*0d54*/ 	.word	0x00000030
        /*0d58*/ 	.short	0x0100
        /*0d5a*/ 	.byte	0x09
	.zero		1


	//   ....[13]....
        /*0d5c*/ 	.word	0x00000410
        /*0d60*/ 	.word	0x000000ff
        /*0d64*/ 	.word	0x00000088
        /*0d68*/ 	.short	0x0100
        /*0d6a*/ 	.byte	0x09
	.zero		1


	//   ....[14]....
        /*0d6c*/ 	.word	0x00000420
        /*0d70*/ 	.word	0x000000ff
        /*0d74*/ 	.word	0x00000038
        /*0d78*/ 	.short	0x0100
        /*0d7a*/ 	.byte	0x09
	.zero		1


	//   ....[15]....
        /*0d7c*/ 	.word	0x00000430
        /*0d80*/ 	.word	0x000000ff
        /*0d84*/ 	.word	0x00000090
        /*0d88*/ 	.short	0x0100
        /*0d8a*/ 	.byte	0x09
	.zero		1


	//   ....[16]....
        /*0d8c*/ 	.word	0x00000440
        /*0d90*/ 	.word	0x000000ff
        /*0d94*/ 	.word	0x00000040
        /*0d98*/ 	.short	0x0100
        /*0d9a*/ 	.byte	0x09
	.zero		1


	//   ....[17]....
        /*0d9c*/ 	.word	0x00000450
        /*0da0*/ 	.word	0x000000ff
        /*0da4*/ 	.word	0x00000098
        /*0da8*/ 	.short	0x0100
        /*0daa*/ 	.byte	0x09
	.zero		1


	//   ....[18]....
        /*0dac*/ 	.word	0x00000460
        /*0db0*/ 	.word	0x000000ff
        /*0db4*/ 	.word	0x00000048
        /*0db8*/ 	.short	0x0100
        /*0dba*/ 	.byte	0x09
	.zero		1


	//   ....[19]....
        /*0dbc*/ 	.word	0x00000470
        /*0dc0*/ 	.word	0x000000ff
        /*0dc4*/ 	.word	0x000000a0
        /*0dc8*/ 	.short	0x0100
        /*0dca*/ 	.byte	0x09
	.zero		1


	//   ....[20]....
        /*0dcc*/ 	.word	0x00000480
        /*0dd0*/ 	.word	0x000000ff
        /*0dd4*/ 	.word	0x00000050
        /*0dd8*/ 	.short	0x0100
        /*0dda*/ 	.byte	0x09
	.zero		1


	//   ....[21]....
        /*0ddc*/ 	.word	0x00000490
        /*0de0*/ 	.word	0x000000ff
        /*0de4*/ 	.word	0x000000a8
        /*0de8*/ 	.short	0x0100
        /*0dea*/ 	.byte	0x09
	.zero		1


	//   ....[22]....
        /*0dec*/ 	.word	0x000006e0
        /*0df0*/ 	.word	0x000000ff
        /*0df4*/ 	.word	0x000000c0
        /*0df8*/ 	.short	0x0100
        /*0dfa*/ 	.byte	0x06
	.zero		1


	//   ....[23]....
        /*0dfc*/ 	.word	0x000006f0
        /*0e00*/ 	.word	0x000000ff
        /*0e04*/ 	.word	0x000000c8
        /*0e08*/ 	.short	0x0100
        /*0e0a*/ 	.byte	0x06
	.zero		1


	//   ....[24]....
        /*0e0c*/ 	.word	0x00001c10
        /*0e10*/ 	.word	0x000000ff
        /*0e14*/ 	.word	0x00000000
        /*0e18*/ 	.short	0x010a
        /*0e1a*/ 	.byte	0x06
	.zero		1


	//   ....[25]....
        /*0e1c*/ 	.word	0x00001c50
        /*0e20*/ 	.word	0x000000ff
        /*0e24*/ 	.word	0x00000000
        /*0e28*/ 	.short	0x010a
        /*0e2a*/ 	.byte	0x06
	.zero		1


	//   ....[26]....
        /*0e2c*/ 	.word	0x00002ee0
        /*0e30*/ 	.word	0x000000ff
        /*0e34*/ 	.word	0x00000000
        /*0e38*/ 	.short	0x010a
        /*0e3a*/ 	.byte	0x10
	.zero		1


	//   ....[27]....
        /*0e3c*/ 	.word	0x00002f20
        /*0e40*/ 	.word	0x000000ff
        /*0e44*/ 	.word	0x00000000
        /*0e48*/ 	.short	0x010a
        /*0e4a*/ 	.byte	0x10
	.zero		1


	//   ....[28]....
        /*0e4c*/ 	.word	0x00003fc0
        /*0e50*/ 	.word	0x000000ff
        /*0e54*/ 	.word	0x00000000
        /*0e58*/ 	.short	0x0101
        /*0e5a*/ 	.byte	0x08
	.zero		1


	//   ....[29]....
        /*0e5c*/ 	.word	0x00005190
        /*0e60*/ 	.word	0x000000ff
        /*0e64*/ 	.word	0x00000000
        /*0e68*/ 	.short	0x0101
        /*0e6a*/ 	.byte	0x08
	.zero		1


	//   ....[30]....
        /*0e6c*/ 	.word	0x0000f5b0
        /*0e70*/ 	.word	0x0000000d
        /*0e74*/ 	.word	0x00000058
        /*0e78*/ 	.short	0x010a
        /*0e7a*/ 	.byte	0x3f
	.zero		1


	//   ....[31]....
        /*0e7c*/ 	.word	0x0000f970
        /*0e80*/ 	.word	0x00000004
        /*0e84*/ 	.word	0x000000c8
        /*0e88*/ 	.short	0x0101
        /*0e8a*/ 	.byte	0x3f
	.zero		1


	//   ....[32]....
        /*0e8c*/ 	.word	0x000100e0
        /*0e90*/ 	.word	0x00000007
        /*0e94*/ 	.word	0x00000000
        /*0e98*/ 	.short	0x010a
        /*0e9a*/ 	.byte	0x3f
	.zero		1


	//   ....[33]....
        /*0e9c*/ 	.word	0x00010160
        /*0ea0*/ 	.word	0x00000009
        /*0ea4*/ 	.word	0x00000000
        /*0ea8*/ 	.short	0x010a
        /*0eaa*/ 	.byte	0x3f
	.zero		1


	//   ....[34]....
        /*0eac*/ 	.word	0x000101f0
        /*0eb0*/ 	.word	0x00000006
        /*0eb4*/ 	.word	0x00000000
        /*0eb8*/ 	.short	0x010a
        /*0eba*/ 	.byte	0x3f
	.zero		1


	//   ....[35]....
        /*0ebc*/ 	.word	0x00010280
        /*0ec0*/ 	.word	0x00000009
        /*0ec4*/ 	.word	0x00000000
        /*0ec8*/ 	.short	0x010a
        /*0eca*/ 	.byte	0x3f
	.zero		1


	//   ....[36]....
        /*0ecc*/ 	.word	0x00010310
        /*0ed0*/ 	.word	0x00000006
        /*0ed4*/ 	.word	0x00000000
        /*0ed8*/ 	.short	0x010a
        /*0eda*/ 	.byte	0x3f
	.zero		1


	//   ....[37]....
        /*0edc*/ 	.word	0x000103a0
        /*0ee0*/ 	.word	0x00000009
        /*0ee4*/ 	.word	0x00000000
        /*0ee8*/ 	.short	0x010a
        /*0eea*/ 	.byte	0x3f
	.zero		1


	//   ....[38]....
        /*0eec*/ 	.word	0x00010430
        /*0ef0*/ 	.word	0x00000006
        /*0ef4*/ 	.word	0x00000000
        /*0ef8*/ 	.short	0x010a
        /*0efa*/ 	.byte	0x3f
	.zero		1


	//   ....[39]....
        /*0efc*/ 	.word	0x000104c0
        /*0f00*/ 	.word	0x00000009
        /*0f04*/ 	.word	0x00000000
        /*0f08*/ 	.short	0x010a
        /*0f0a*/ 	.byte	0x3f
	.zero		1


	//   ....[40]....
        /*0f0c*/ 	.word	0x00010550
        /*0f10*/ 	.word	0x00000006
        /*0f14*/ 	.word	0x00000000
        /*0f18*/ 	.short	0x010a
        /*0f1a*/ 	.byte	0x3f
	.zero		1


	//   ....[41]....
        /*0f1c*/ 	.word	0x000105e0
        /*0f20*/ 	.word	0x00000009
        /*0f24*/ 	.word	0x00000000
        /*0f28*/ 	.short	0x010a
        /*0f2a*/ 	.byte	0x3f
	.zero		1


	//   ....[42]....
        /*0f2c*/ 	.word	0x00010670
        /*0f30*/ 	.word	0x00000003
        /*0f34*/ 	.word	0x00000000
        /*0f38*/ 	.short	0x010a
        /*0f3a*/ 	.byte	0x3f
	.zero		1


	//   ....[43]....
        /*0f3c*/ 	.word	0x000106e0
        /*0f40*/ 	.word	0x00000003
        /*0f44*/ 	.word	0x00000000
        /*0f48*/ 	.short	0x010a
        /*0f4a*/ 	.byte	0x3f
	.zero		1


	//   ....[44]....
        /*0f4c*/ 	.word	0x00010750
        /*0f50*/ 	.word	0x00000000
        /*0f54*/ 	.word	0x00000000
        /*0f58*/ 	.short	0x010a
        /*0f5a*/ 	.byte	0x3f
	.zero		1


	//   ....[45]....
        /*0f5c*/ 	.word	0x00010830
        /*0f60*/ 	.word	0x0000000d
        /*0f64*/ 	.word	0x00000058
        /*0f68*/ 	.short	0x010a
        /*0f6a*/ 	.byte	0x3f
	.zero		1


	//   ....[46]....
        /*0f6c*/ 	.word	0x00010910
        /*0f70*/ 	.word	0x00000007
        /*0f74*/ 	.word	0x00000000
        /*0f78*/ 	.short	0x010a
        /*0f7a*/ 	.byte	0x3f
	.zero		1


	//   ....[47]....
        /*0f7c*/ 	.word	0x00010960
        /*0f80*/ 	.word	0x00000009
        /*0f84*/ 	.word	0x00000000
        /*0f88*/ 	.short	0x010a
        /*0f8a*/ 	.byte	0x3f
	.zero		1


	//   ....[48]....
        /*0f8c*/ 	.word	0x000109b0
        /*0f90*/ 	.word	0x00000006
        /*0f94*/ 	.word	0x00000000
        /*0f98*/ 	.short	0x010a
        /*0f9a*/ 	.byte	0x3f
	.zero		1


	//   ....[49]....
        /*0f9c*/ 	.word	0x00010a00
        /*0fa0*/ 	.word	0x00000009
        /*0fa4*/ 	.word	0x00000000
        /*0fa8*/ 	.short	0x010a
        /*0faa*/ 	.byte	0x3f
	.zero		1


	//   ....[50]....
        /*0fac*/ 	.word	0x00010a50
        /*0fb0*/ 	.word	0x00000006
        /*0fb4*/ 	.word	0x00000000
        /*0fb8*/ 	.short	0x010a
        /*0fba*/ 	.byte	0x3f
	.zero		1


	//   ....[51]....
        /*0fbc*/ 	.word	0x00010aa0
        /*0fc0*/ 	.word	0x00000009
        /*0fc4*/ 	.word	0x00000000
        /*0fc8*/ 	.short	0x010a
        /*0fca*/ 	.byte	0x3f
	.zero		1


	//   ....[52]....
        /*0fcc*/ 	.word	0x00010af0
        /*0fd0*/ 	.word	0x00000006
        /*0fd4*/ 	.word	0x00000000
        /*0fd8*/ 	.short	0x010a
        /*0fda*/ 	.byte	0x3f
	.zero		1


	//   ....[53]....
        /*0fdc*/ 	.word	0x00010b40
        /*0fe0*/ 	.word	0x00000009
        /*0fe4*/ 	.word	0x00000000
        /*0fe8*/ 	.short	0x010a
        /*0fea*/ 	.byte	0x3f
	.zero		1


	//   ....[54]....
        /*0fec*/ 	.word	0x00010b90
        /*0ff0*/ 	.word	0x00000006
        /*0ff4*/ 	.word	0x00000000
        /*0ff8*/ 	.short	0x010a
        /*0ffa*/ 	.byte	0x3f
	.zero		1


	//   ....[55]....
        /*0ffc*/ 	.word	0x00010be0
        /*1000*/ 	.word	0x00000009
        /*1004*/ 	.word	0x00000000
        /*1008*/ 	.short	0x010a
        /*100a*/ 	.byte	0x3f
	.zero		1


	//----- nvinfo : EIATTR_NUM_MBARRIERS
	.align		4
.L_30:
        /*100c*/ 	.byte	0x03, 0x38
        /*100e*/ 	.short	0x0018


	//----- nvinfo : EIATTR_EXIT_INSTR_OFFSETS
	.align		4
        /*1010*/ 	.byte	0x04, 0x1c
        /*1012*/ 	.short	(.L_32 - .L_31)


	//   ....[0]....
.L_31:
        /*1014*/ 	.word	0x00000750


	//   ....[1]....
        /*1018*/ 	.word	0x000010a0


	//   ....[2]....
        /*101c*/ 	.word	0x0000ebf0


	//   ....[3]....
        /*1020*/ 	.word	0x0000f240


	//   ....[4]....
        /*1024*/ 	.word	0x000106c0


	//----- nvinfo : EIATTR_MAX_THREADS
	.align		4
.L_32:
        /*1028*/ 	.byte	0x04, 0x05
        /*102a*/ 	.short	(.L_34 - .L_33)
.L_33:
        /*102c*/ 	.word	0x00000180
        /*1030*/ 	.word	0x00000001
        /*1034*/ 	.word	0x00000001


	//----- nvinfo : EIATTR_CRS_STACK_SIZE
	.align		4
.L_34:
        /*1038*/ 	.byte	0x04, 0x1e
        /*103a*/ 	.short	(.L_36 - .L_35)
.L_35:
        /*103c*/ 	.word	0x00000000


	//----- nvinfo : EIATTR_CBANK_PARAM_SIZE
	.align		4
.L_36:
        /*1040*/ 	.byte	0x03, 0x19
        /*1042*/ 	.short	0x0470


	//----- nvinfo : EIATTR_PARAM_CBANK
	.align		4
        /*1044*/ 	.byte	0x04, 0x0a
        /*1046*/ 	.short	(.L_38 - .L_37)
	.align		4
.L_37:
        /*1048*/ 	.word	index@(.nv.constant0._ZN7cutlass13device_kernelINS_4gemm6kernel13GemmUniversalIN4cute5tupleIJiiiiEEENS1_10collective13CollectiveMmaINS1_37MainloopSm90TmaGmmaWarpSpecializedFP8ILi11ENS5_IJNS4_1CILi1EEESB_SB_EEENS1_35KernelTmaWarpSpecializedCooperativeEEENS5_IJNSA_ILi192EEENSA_ILi128EEENSA_ILi64EEEEEENS_12float_e4m3_tENS5_IJlSB_lEEESJ_SK_NS4_8TiledMMAINS4_8MMA_AtomIJNS4_4SM904GMMA31MMA_64x128x32_F32E4M3E4M3_SS_TNILNSO_7ScaleInE1ELSQ_1EEEEEENS4_6LayoutINS5_IJNSA_ILi2EEESB_SB_EEENS5_IJSB_NSA_ILi0EEESW_EEEEENS5_IJNS4_10UnderscoreESZ_SZ_EEEEENS4_13SM90_TMA_LOADENS4_14ComposedLayoutINS4_7SwizzleILi2ELi4ELi3EEENS4_18smem_ptr_flag_bitsILi8EEENST_INS5_IJNSA_ILi8EEESH_EEENS5_IJSH_SB_EEEEEEEvNS4_8identityES12_S1C_vS1D_EENS_8epilogue10collective6detail29Sm90TmaWarpSpecializedAdapterINS1G_15DefaultEpilogueISJ_SK_SK_NS1F_6thread17LinearCombinationISJ_Li1EffLNS1K_9ScaleType4KindE0ELNS_15FloatRoundStyleE2ESJ_EENS1_15EpilogueDefaultEEEEEvvEEEEvNT_6ParamsE)
        /*104c*/ 	.short	0x0210
        /*104e*/ 	.short	0x0470


	//----- nvinfo : EIATTR_SW_WAR
	.align		4
.L_38:
        /*1050*/ 	.byte	0x04, 0x36
        /*1052*/ 	.short	(.L_40 - .L_39)
.L_39:
        /*1054*/ 	.word	0x00000008
.L_40:


//--------------------- .nv.callgraph             --------------------------
	.section	.nv.callgraph,"",@"SHT_CUDA_CALLGRAPH"
	.align	4
	.sectionentsize	8
	.align		4
        /*0000*/ 	.word	0x00000000
	.align		4
        /*0004*/ 	.word	0xffffffff
	.align		4
        /*0008*/ 	.word	0x00000000
	.align		4
        /*000c*/ 	.word	0xfffffffe
	.align		4
        /*0010*/ 	.word	0x00000000
	.align		4
        /*0014*/ 	.word	0xfffffffd
	.align		4
        /*0018*/ 	.word	0x00000000
	.align		4
        /*001c*/ 	.word	0xfffffffc


//--------------------- .nv.constant4             --------------------------
	.section	.nv.constant4,"a",@progbits
	.align	8
	.align		8
.nv.constant4:
        /*0000*/ 	.dword	_ZN40_INTERNAL_fe9eeff6_4_k_cu_635527f7_116864cuda3std3__45__cpo5beginE
	.align		8
        /*0008*/ 	.dword	_ZN40_INTERNAL_fe9eeff6_4_k_cu_635527f7_116864cuda3std3__45__cpo3endE
	.align		8
        /*0010*/ 	.dword	_ZN40_INTERNAL_fe9eeff6_4_k_cu_635527f7_116864cuda3std3__45__cpo6cbeginE
	.align		8
        /*0018*/ 	.dword	_ZN40_INTERNAL_fe9eeff6_4_k_cu_635527f7_116864cuda3std3__45__cpo4cendE
	.align		8
        /*0020*/ 	.dword	_ZN40_INTERNAL_fe9eeff6_4_k_cu_635527f7_116864cuda3std3__442_GLOBAL__N__fe9eeff6_4_k_cu_635527f7_116866ignoreE
	.align		8
        /*0028*/ 	.dword	_ZN40_INTERNAL_fe9eeff6_4_k_cu_635527f7_116864cuda3std3__419piecewise_constructE
	.align		8
        /*0030*/ 	.dword	_ZN40_INTERNAL_fe9eeff6_4_k_cu_635527f7_116864cuda3std3__48in_placeE
	.align		8
        /*0038*/ 	.dword	_ZN40_INTERNAL_fe9eeff6_4_k_cu_635527f7_116864cuda3std6ranges3__45__cpo4swapE
	.align		8
        /*0040*/ 	.dword	_ZN40_INTERNAL_fe9eeff6_4_k_cu_635527f7_116864cuda3std6ranges3__45__cpo9iter_moveE
	.align		8
        /*0048*/ 	.dword	_ZN40_INTERNAL_fe9eeff6_4_k_cu_635527f7_116864cute7productE
	.align		8
        /*0050*/ 	.dword	_ZN40_INTERNAL_fe9eeff6_4_k_cu_635527f7_116864cute1_E


//--------------------- .text._ZN7cutlass13device_kernelINS_4gemm6kernel13GemmUniversalIN4cute5tupleIJiiiiEEENS1_10collective13CollectiveMmaINS1_37MainloopSm90TmaGmmaWarpSpecializedFP8ILi11ENS5_IJNS4_1CILi1EEESB_SB_EEENS1_35KernelTmaWarpSpecializedCooperativeEEENS5_IJNSA_ILi192EEENSA_ILi128EEENSA_ILi64EEEEEENS_12float_e4m3_tENS5_IJlSB_lEEESJ_SK_NS4_8TiledMMAINS4_8MMA_AtomIJNS4_4SM904GMMA31MMA_64x128x32_F32E4M3E4M3_SS_TNILNSO_7ScaleInE1ELSQ_1EEEEEENS4_6LayoutINS5_IJNSA_ILi2EEESB_SB_EEENS5_IJSB_NSA_ILi0EEESW_EEEEENS5_IJNS4_10UnderscoreESZ_SZ_EEEEENS4_13SM90_TMA_LOADENS4_14ComposedLayoutINS4_7SwizzleILi2ELi4ELi3EEENS4_18smem_ptr_flag_bitsILi8EEENST_INS5_IJNSA_ILi8EEESH_EEENS5_IJSH_SB_EEEEEEEvNS4_8identityES12_S1C_vS1D_EENS_8epilogue10collective6detail29Sm90TmaWarpSpecializedAdapterINS1G_15DefaultEpilogueISJ_SK_SK_NS1F_6thread17LinearCombinationISJ_Li1EffLNS1K_9ScaleType4KindE0ELNS_15FloatRoundStyleE2ESJ_EENS1_15EpilogueDefaultEEEEEvvEEEEvNT_6ParamsE --------------------------
	.section	.text._ZN7cutlass13device_kernelINS_4gemm6kernel13GemmUniversalIN4cute5tupleIJiiiiEEENS1_10collective13CollectiveMmaINS1_37MainloopSm90TmaGmmaWarpSpecializedFP8ILi11ENS5_IJNS4_1CILi1EEESB_SB_EEENS1_35KernelTmaWarpSpecializedCooperativeEEENS5_IJNSA_ILi192EEENSA_ILi128EEENSA_ILi64EEEEEENS_12float_e4m3_tENS5_IJlSB_lEEESJ_SK_NS4_8TiledMMAINS4_8MMA_AtomIJNS4_4SM904GMMA31MMA_64x128x32_F32E4M3E4M3_SS_TNILNSO_7ScaleInE1ELSQ_1EEEEEENS4_6LayoutINS5_IJNSA_ILi2EEESB_SB_EEENS5_IJSB_NSA_ILi0EEESW_EEEEENS5_IJNS4_10UnderscoreESZ_SZ_EEEEENS4_13SM90_TMA_LOADENS4_14ComposedLayoutINS4_7SwizzleILi2ELi4ELi3EEENS4_18smem_ptr_flag_bitsILi8EEENST_INS5_IJNSA_ILi8EEESH_EEENS5_IJSH_SB_EEEEEEEvNS4_8identityES12_S1C_vS1D_EENS_8epilogue10collective6detail29Sm90TmaWarpSpecializedAdapterINS1G_15DefaultEpilogueISJ_SK_SK_NS1F_6thread17LinearCombinationISJ_Li1EffLNS1K_9ScaleType4KindE0ELNS_15FloatRoundStyleE2ESJ_EENS1_15EpilogueDefaultEEEEEvvEEEEvNT_6ParamsE,"ax",@progbits
	.align	128
.text._ZN7cutlass13device_kernelINS_4gemm6kernel13GemmUniversalIN4cute5tupleIJiiiiEEENS1_10collective13CollectiveMmaINS1_37MainloopSm90TmaGmmaWarpSpecializedFP8ILi11ENS5_IJNS4_1CILi1EEESB_SB_EEENS1_35KernelTmaWarpSpecializedCooperativeEEENS5_IJNSA_ILi192EEENSA_ILi128EEENSA_ILi64EEEEEENS_12float_e4m3_tENS5_IJlSB_lEEESJ_SK_NS4_8TiledMMAINS4_8MMA_AtomIJNS4_4SM904GMMA31MMA_64x128x32_F32E4M3E4M3_SS_TNILNSO_7ScaleInE1ELSQ_1EEEEEENS4_6LayoutINS5_IJNSA_ILi2EEESB_SB_EEENS5_IJSB_NSA_ILi0EEESW_EEEEENS5_IJNS4_10UnderscoreESZ_SZ_EEEEENS4_13SM90_TMA_LOADENS4_14ComposedLayoutINS4_7SwizzleILi2ELi4ELi3EEENS4_18smem_ptr_flag_bitsILi8EEENST_INS5_IJNSA_ILi8EEESH_EEENS5_IJSH_SB_EEEEEEEvNS4_8identityES12_S1C_vS1D_EENS_8epilogue10collective6detail29Sm90TmaWarpSpecializedAdapterINS1G_15DefaultEpilogueISJ_SK_SK_NS1F_6thread17LinearCombinationISJ_Li1EffLNS1K_9ScaleType4KindE0ELNS_15FloatRoundStyleE2ESJ_EENS1_15EpilogueDefaultEEEEEvvEEEEvNT_6ParamsE:
        .type           _ZN7cutlass13device_kernelINS_4gemm6kernel13GemmUniversalIN4cute5tupleIJiiiiEEENS1_10collective13CollectiveMmaINS1_37MainloopSm90TmaGmmaWarpSpecializedFP8ILi11ENS5_IJNS4_1CILi1EEESB_SB_EEENS1_35KernelTmaWarpSpecializedCooperativeEEENS5_IJNSA_ILi192EEENSA_ILi128EEENSA_ILi64EEEEEENS_12float_e4m3_tENS5_IJlSB_lEEESJ_SK_NS4_8TiledMMAINS4_8MMA_AtomIJNS4_4SM904GMMA31MMA_64x128x32_F32E4M3E4M3_SS_TNILNSO_7ScaleInE1ELSQ_1EEEEEENS4_6LayoutINS5_IJNSA_ILi2EEESB_SB_EEENS5_IJSB_NSA_ILi0EEESW_EEEEENS5_IJNS4_10UnderscoreESZ_SZ_EEEEENS4_13SM90_TMA_LOADENS4_14ComposedLayoutINS4_7SwizzleILi2ELi4ELi3EEENS4_18smem_ptr_flag_bitsILi8EEENST_INS5_IJNSA_ILi8EEESH_EEENS5_IJSH_SB_EEEEEEEvNS4_8identityES12_S1C_vS1D_EENS_8epilogue10collective6detail29Sm90TmaWarpSpecializedAdapterINS1G_15DefaultEpilogueISJ_SK_SK_NS1F_6thread17LinearCombinationISJ_Li1EffLNS1K_9ScaleType4KindE0ELNS_15FloatRoundStyleE2ESJ_EENS1_15EpilogueDefaultEEEEEvvEEEEvNT_6ParamsE,@function
        .size           _ZN7cutlass13device_kernelINS_4gemm6kernel13GemmUniversalIN4cute5tupleIJiiiiEEENS1_10collective13CollectiveMmaINS1_37MainloopSm90TmaGmmaWarpSpecializedFP8ILi11ENS5_IJNS4_1CILi1EEESB_SB_EEENS1_35KernelTmaWarpSpecializedCooperativeEEENS5_IJNSA_ILi192EEENSA_ILi128EEENSA_ILi64EEEEEENS_12float_e4m3_tENS5_IJlSB_lEEESJ_SK_NS4_8TiledMMAINS4_8MMA_AtomIJNS4_4SM904GMMA31MMA_64x128x32_F32E4M3E4M3_SS_TNILNSO_7ScaleInE1ELSQ_1EEEEEENS4_6LayoutINS5_IJNSA_ILi2EEESB_SB_EEENS5_IJSB_NSA_ILi0EEESW_EEEEENS5_IJNS4_10UnderscoreESZ_SZ_EEEEENS4_13SM90_TMA_LOADENS4_14ComposedLayoutINS4_7SwizzleILi2ELi4ELi3EEENS4_18smem_ptr_flag_bitsILi8EEENST_INS5_IJNSA_ILi8EEESH_EEENS5_IJSH_SB_EEEEEEEvNS4_8identityES12_S1C_vS1D_EENS_8epilogue10collective6detail29Sm90TmaWarpSpecializedAdapterINS1G_15DefaultEpilogueISJ_SK_SK_NS1F_6thread17LinearCombinationISJ_Li1EffLNS1K_9ScaleType4KindE0ELNS_15FloatRoundStyleE2ESJ_EENS1_15EpilogueDefaultEEEEEvvEEEEvNT_6ParamsE,(.L_x_344 - _ZN7cutlass13device_kernelINS_4gemm6kernel13GemmUniversalIN4cute5tupleIJiiiiEEENS1_10collective13CollectiveMmaINS1_37MainloopSm90TmaGmmaWarpSpecializedFP8ILi11ENS5_IJNS4_1CILi1EEESB_SB_EEENS1_35KernelTmaWarpSpecializedCooperativeEEENS5_IJNSA_ILi192EEENSA_ILi128EEENSA_ILi64EEEEEENS_12float_e4m3_tENS5_IJlSB_lEEESJ_SK_NS4_8TiledMMAINS4_8MMA_AtomIJNS4_4SM904GMMA31MMA_64x128x32_F32E4M3E4M3_SS_TNILNSO_7ScaleInE1ELSQ_1EEEEEENS4_6LayoutINS5_IJNSA_ILi2EEESB_SB_EEENS5_IJSB_NSA_ILi0EEESW_EEEEENS5_IJNS4_10UnderscoreESZ_SZ_EEEEENS4_13SM90_TMA_LOADENS4_14ComposedLayoutINS4_7SwizzleILi2ELi4ELi3EEENS4_18smem_ptr_flag_bitsILi8EEENST_INS5_IJNSA_ILi8EEESH_EEENS5_IJSH_SB_EEEEEEEvNS4_8identityES12_S1C_vS1D_EENS_8epilogue10collective6detail29Sm90TmaWarpSpecializedAdapterINS1G_15DefaultEpilogueISJ_SK_SK_NS1F_6thread17LinearCombinationISJ_Li1EffLNS1K_9ScaleType4KindE0ELNS_15FloatRoundStyleE2ESJ_EENS1_15EpilogueDefaultEEEEEvvEEEEvNT_6ParamsE)
        .other          _ZN7cutlass13device_kernelINS_4gemm6kernel13GemmUniversalIN4cute5tupleIJiiiiEEENS1_10collective13CollectiveMmaINS1_37MainloopSm90TmaGmmaWarpSpecializedFP8ILi11ENS5_IJNS4_1CILi1EEESB_SB_EEENS1_35KernelTmaWarpSpecializedCooperativeEEENS5_IJNSA_ILi192EEENSA_ILi128EEENSA_ILi64EEEEEENS_12float_e4m3_tENS5_IJlSB_lEEESJ_SK_NS4_8TiledMMAINS4_8MMA_AtomIJNS4_4SM904GMMA31MMA_64x128x32_F32E4M3E4M3_SS_TNILNSO_7ScaleInE1ELSQ_1EEEEEENS4_6LayoutINS5_IJNSA_ILi2EEESB_SB_EEENS5_IJSB_NSA_ILi0EEESW_EEEEENS5_IJNS4_10UnderscoreESZ_SZ_EEEEENS4_13SM90_TMA_LOADENS4_14ComposedLayoutINS4_7SwizzleILi2ELi4ELi3EEENS4_18smem_ptr_flag_bitsILi8EEENST_INS5_IJNSA_ILi8EEESH_EEENS5_IJSH_SB_EEEEEEEvNS4_8identityES12_S1C_vS1D_EENS_8epilogue10collective6detail29Sm90TmaWarpSpecializedAdapterINS1G_15DefaultEpilogueISJ_SK_SK_NS1F_6thread17LinearCombinationISJ_Li1EffLNS1K_9ScaleType4KindE0ELNS_15FloatRoundStyleE2ESJ_EENS1_15EpilogueDefaultEEEEEvvEEEEvNT_6ParamsE,@"STO_CUDA_ENTRY STV_DEFAULT"
_ZN7cutlass13device_kernelINS_4gemm6kernel13GemmUniversalIN4cute5tupleIJiiiiEEENS1_10collective13CollectiveMmaINS1_37MainloopSm90TmaGmmaWarpSpecializedFP8ILi11ENS5_IJNS4_1CILi1EEESB_SB_EEENS1_35KernelTmaWarpSpecializedCooperativeEEENS5_IJNSA_ILi192EEENSA_ILi128EEENSA_ILi64EEEEEENS_12float_e4m3_tENS5_IJlSB_lEEESJ_SK_NS4_8TiledMMAINS4_8MMA_AtomIJNS4_4SM904GMMA31MMA_64x128x32_F32E4M3E4M3_SS_TNILNSO_7ScaleInE1ELSQ_1EEEEEENS4_6LayoutINS5_IJNSA_ILi2EEESB_SB_EEENS5_IJSB_NSA_ILi0EEESW_EEEEENS5_IJNS4_10UnderscoreESZ_SZ_EEEEENS4_13SM90_TMA_LOADENS4_14ComposedLayoutINS4_7SwizzleILi2ELi4ELi3EEENS4_18smem_ptr_flag_bitsILi8EEENST_INS5_IJNSA_ILi8EEESH_EEENS5_IJSH_SB_EEEEEEEvNS4_8identityES12_S1C_vS1D_EENS_8epilogue10collective6detail29Sm90TmaWarpSpecializedAdapterINS1G_15DefaultEpilogueISJ_SK_SK_NS1F_6thread17LinearCombinationISJ_Li1EffLNS1K_9ScaleType4KindE0ELNS_15FloatRoundStyleE2ESJ_EENS1_15EpilogueDefaultEEEEEvvEEEEvNT_6ParamsE:
[----:B------:R-:W0:Y:S02]  /*0000*/  LDC R1, c[0x0][0x28] ;  /* 0x00000a00ff017b82 */ /* 0x000e240000000800 */
[----:B0-----:R-:W-:Y:S01]  /*0010*/  VIADD R1, R1, 0xffffff00 ;  /* 0xffffff0001017836 */ /* 0x001fe20000000000 */
[----:B------:R-:W0:Y:S01]  /*0020*/  S2R R2, SR_TID.X ;  /* 0x0000000000027919 */ /* 0x000e220000002100 */
[----:B------:R-:W-:Y:S01]  /*0030*/  ELECT P0, URZ, PT ;  /* 0x00000000003f782f */ /* 0x000fe20003800000 */
[----:B------:R-:W-:Y:S01]  /*0040*/  BSSY B0, `(.L_x_0) ;  /* 0x0000015000007945 */ /* 0x000fe20003800000 */
[--C-:B0-----:R-:W-:Y:S02]  /*0050*/  SHF.R.U32.HI R0, RZ, 0x5, R2.reuse ;  /* 0x00000005ff007819 */ /* 0x101fe40000011602 */
[----:B------:R-:W-:-:S03]  /*0060*/  SHF.R.U32.HI R2, RZ, 0x7, R2 ;  /* 0x00000007ff027819 */ /* 0x000fc60000011602 */
[----:B------:R-:W0:Y:S04]  /*0070*/  SHFL.IDX PT, R3, R0, RZ, 0x1f ;  /* 0x00001fff00037589 */ /* 0x000e2800000e0000 */
[----:B------:R-:W1:Y:S01]  /*0080*/  SHFL.IDX PT, R2, R2, RZ, 0x1f ;  /* 0x00001fff02027589 */ /* 0x000e6200000e0000 */
[----:B0-----:R-:W-:Y:S02]  /*0090*/  R2UR UR4, R3 ;  /* 0x00000000030472ca */ /* 0x001fe400000e0000 */
[----:B-1----:R-:W-:-:S11]  /*00a0*/  R2UR UR6, R2 ;  /* 0x00000000020672ca */ /* 0x002fd600000e0000 */
[----:B------:R-:W-:Y:S02]  /*00b0*/  USHF.R.S32.HI UR5, URZ, 0x1f, UR4 ;  /* 0x0000001f3f057899 */ /* 0x000fe40008011404 */
[----:B------:R-:W-:Y:S02]  /*00c0*/  ISETP.NE.OR P0, PT, RZ, UR4, !P0 ;  /* 0x00000004ff007c0c */ /* 0x000fe4000c705670 */
[----:B------:R-:W-:-:S04]  /*00d0*/  ULEA.HI UR5, UR5, UR4, URZ, 0x2 ;  /* 0x0000000405057291 */ /* 0x000fc8000f8f103f */
[----:B------:R-:W-:-:S04]  /*00e0*/  ULOP3.LUT UR5, UR5, 0xfffffffc, URZ, 0xc0, !UPT ;  /* 0xfffffffc05057892 */ /* 0x000fc8000f8ec03f */
[----:B------:R-:W-:-:S03]  /*00f0*/  UIADD3 UR8, UR4, -UR5, URZ ;  /* 0x8000000504087290 */ /* 0x000fc6000fffe03f */
[----:B------:R-:W-:Y:S09]  /*0100*/  @P0 BRA `(.L_x_1) ;  /* 0x0000000000200947 */ /* 0x000ff20003800000 */
[----:B------:R-:W-:Y:S02]  /*0110*/  ULDC.64 UR4, c[0x0][0x198] ;  /* 0x0000660000047ab9 */ /* 0x000fe40000000a00 */
[----:B------:R-:W-:Y:S02]  /*0120*/  UIADD3 UR10, UP0, UR4, 0xf0, URZ ;  /* 0x000000f0040a7890 */ /* 0x000fe4000ff1e03f */
[----:B------:R-:W-:Y:S02]  /*0130*/  UIADD3 UR4, UP1, UR4, 0x1f0, URZ ;  /* 0x000001f004047890 */ /* 0x000fe4000ff3e03f */
[----:B------:R-:W-:Y:S02]  /*0140*/  UIADD3.X UR11, URZ, UR5, URZ, UP0, !UPT ;  /* 0x000000053f0b7290 */ /* 0x000fe400087fe43f */
[----:B------:R-:W-:-:S07]  /*0150*/  UIADD3.X UR5, URZ, UR5, URZ, UP1, !UPT ;  /* 0x000000053f057290 */ /* 0x000fce0008ffe43f */
[----:B------:R0:W-:Y:S02]  /*0160*/  UTMACCTL.PF [UR10] ;  /* 0x000000000a0079b9 */ /* 0x0001e40008040000 */
[----:B------:R0:W-:Y:S02]  /*0170*/  UTMACCTL.PF [UR4] ;  /* 0x00000000040079b9 */ /* 0x0001e40008040000 */
[----:B0-----:R-:W-:Y:S01]  /*0180*/  NOP ;  /* 0x0000000000007918 */ /* 0x001fe20000000000 */
.L_x_1:
[----:B------:R-:W-:Y:S05]  /*0190*/  BSYNC B0 ;  /* 0x0000000000007941 */ /* 0x000fea0003800000 */
.L_x_0:
[----:B------:R-:W0:Y:S01]  /*01a0*/  SHFL.IDX PT, R2, R0, RZ, 0x1f ;  /* 0x00001fff00027589 */ /* 0x000e2200000e0000 */
[----:B------:R-:W-:Y:S01]  /*01b0*/  UISETP.NE.AND UP0, UPT, UR8, 0x3, UPT ;  /* 0x000000030800788c */ /* 0x000fe2000bf05270 */
[----:B------:R-:W-:Y:S01]  /*01c0*/  ISETP.NE.AND P1, PT, RZ, UR6, PT ;  /* 0x00000006ff007c0c */ /* 0x000fe2000bf25270 */
[----:B------:R-:W-:Y:S02]  /*01d0*/  UIADD3 UR10, UR6, -0x1, URZ ;  /* 0xffffffff060a7890 */ /* 0x000fe4000fffe03f */
[----:B------:R-:W-:Y:S02]  /*01e0*/  UISETP.EQ.OR UP0, UPT, UR8, URZ, !UP0 ;  /* 0x0000003f0800728c */ /* 0x000fe4000c702670 */
[----:B------:R-:W-:Y:S02]  /*01f0*/  UISETP.GE.U32.AND UP1, UPT, UR10, 0x2, UPT ;  /* 0x000000020a00788c */ /* 0x000fe4000bf26070 */
[----:B------:R-:W-:-:S04]  /*0200*/  UISETP.EQ.AND UP0, UPT, UR6, URZ, UP0 ;  /* 0x0000003f0600728c */ /* 0x000fc80008702270 */
[----:B------:R-:W-:-:S04]  /*0210*/  USEL UR13, URZ, 0x1, !UP0 ;  /* 0x000000013f0d7887 */ /* 0x000fc8000c000000 */
[----:B------:R-:W-:Y:S01]  /*0220*/  USEL UR13, UR13, 0x2, UP1 ;  /* 0x000000020d0d7887 */ /* 0x000fe20008800000 */
[----:B0-----:R-:W-:-:S13]  /*0230*/  ISETP.NE.AND P0, PT, R2, RZ, PT ;  /* 0x000000ff0200720c */ /* 0x001fda0003f05270 */
[----:B------:R-:W-:Y:S05]  /*0240*/  @P0 BRA `(.L_x_2) ;  /* 0x00000000009c0947 */ /* 0x000fea0003800000 */
[----:B------:R-:W-:Y:S01]  /*0250*/  ELECT P0, URZ, PT ;  /* 0x00000000003f782f */ /* 0x000fe20003800000 */
[----:B------:R-:W-:-:S12]  /*0260*/  BSSY B0, `(.L_x_2) ;  /* 0x0000025000007945 */ /* 0x000fd80003800000 */
[----:B------:R-:W-:Y:S05]  /*0270*/  @!P0 BRA `(.L_x_3) ;  /* 0x00000000008c8947 */ /* 0x000fea0003800000 */
[----:B------:R-:W0:Y:S01]  /*0280*/  S2UR UR9, SR_CgaCtaId ;  /* 0x00000000000979c3 */ /* 0x000e220000008800 */
[----:B------:R-:W-:Y:S01]  /*0290*/  UMOV UR4, 0x400 ;  /* 0x0000040000047882 */ /* 0x000fe20000000000 */
[----:B------:R-:W-:Y:S01]  /*02a0*/  UMOV UR5, 0x1 ;  /* 0x0000000100057882 */ /* 0x000fe20000000000 */
[----:B------:R-:W-:Y:S02]  /*02b0*/  UMOV UR6, 0x100 ;  /* 0x0000010000067882 */ /* 0x000fe40000000000 */
[----:B------:R-:W-:-:S04]  /*02c0*/  UIADD3 UR6, -UR6, 0x100000, URZ ;  /* 0x0010000006067890 */ /* 0x000fc8000fffe13f */
[----:B------:R-:W-:Y:S02]  /*02d0*/  USHF.L.U32 UR7, UR6, 0xb, URZ ;  /* 0x0000000b06077899 */ /* 0x000fe4000800063f */
[----:B------:R-:W-:Y:S02]  /*02e0*/  USHF.L.U32 UR6, UR6, 0x1, URZ ;  /* 0x0000000106067899 */ /* 0x000fe4000800063f */
[----:B0-----:R-:W-:Y:S02]  /*02f0*/  ULEA UR9, UR9, UR4, 0x18 ;  /* 0x0000000409097291 */ /* 0x001fe4000f8ec03f */
[----:B------:R-:W-:-:S04]  /*0300*/  UIADD3 UR4, -UR5, 0x100000, URZ ;  /* 0x0010000005047890 */ /* 0x000fc8000fffe13f */
[----:B------:R-:W-:Y:S02]  /*0310*/  USHF.L.U32 UR5, UR4, 0xb, URZ ;  /* 0x0000000b04057899 */ /* 0x000fe4000800063f */
[----:B------:R-:W-:Y:S01]  /*0320*/  USHF.L.U32 UR4, UR4, 0x1, URZ ;  /* 0x0000000104047899 */ /* 0x000fe2000800063f */
[----:B------:R-:W0:Y:S11]  /*0330*/  FENCE.VIEW.ASYNC.S ;  /* 0x00000000000073c6 */ /* 0x000e360000000000 */
[----:B0-----:R0:W1:Y:S01]  /*0340*/  SYNCS.EXCH.64 URZ, [UR9], UR4 ;  /* 0x00000004093f75b2 */ /* 0x0010620008000100 */
[----:B------:R0:W2:Y:S01]  /*0350*/  SYNCS.EXCH.64 URZ, [UR9+0x58], UR6 ;  /* 0x00005806093f75b2 */ /* 0x0000a20008000100 */
[----:B------:R0:W3:Y:S01]  /*0360*/  SYNCS.EXCH.64 URZ, [UR9+0x8], UR4 ;  /* 0x00000804093f75b2 */ /* 0x0000e20008000100 */
[----:B------:R0:W4:Y:S01]  /*0370*/  SYNCS.EXCH.64 URZ, [UR9+0x60], UR6 ;  /* 0x00006006093f75b2 */ /* 0x0001220008000100 */
[----:B------:R0:W0:Y:S01]  /*0380*/  SYNCS.EXCH.64 URZ, [UR9+0x10], UR4 ;  /* 0x00001004093f75b2 */ /* 0x0000220008000100 */
        /* <DEDUP_REMOVED lines=17> */
[----:B------:R-:W-:Y:S01]  /*04a0*/  NOP ;  /* 0x0000000000007918 */ /* 0x000fe20000000000 */
.L_x_3:
[----:B0-----:R-:W-:Y:S05]  /*04b0*/  BSYNC B0 ;  /* 0x0000000000007941 */ /* 0x001fea0003800000 */
.L_x_2:
[----:B------:R-:W0:Y:S01]  /*04c0*/  SHFL.IDX PT, R0, R0, RZ, 0x1f ;  /* 0x00001fff00007589 */ /* 0x000e2200000e0000 */
[----:B------:R-:W5:Y:S01]  /*04d0*/  LDC R2, c[0x0][0x65c] ;  /* 0x00019700ff027b82 */ /* 0x000f620000000800 */
[----:B------:R-:W-:Y:S01]  /*04e0*/  ELECT P0, URZ, PT ;  /* 0x00000000003f782f */ /* 0x000fe20003800000 */
[----:B------:R-:W-:Y:S01]  /*04f0*/  IMAD.MOV.U32 R3, RZ, RZ, RZ ;  /* 0x000000ffff037224 */ /* 0x000fe200078e00ff */
[----:B------:R-:W-:Y:S01]  /*0500*/  UMOV UR4, 0x20 ;  /* 0x0000002000047882 */ /* 0x000fe20000000000 */
[----:B------:R-:W-:Y:S01]  /*0510*/  NOP ;  /* 0x0000000000007918 */ /* 0x000fe20000000000 */
[----:B------:R-:W-:Y:S01]  /*0520*/  NOP ;  /* 0x0000000000007918 */ /* 0x000fe20000000000 */
[----:B0-----:R-:W-:Y:S02]  /*0530*/  ISETP.NE.OR P0, PT, R0, RZ, !P0 ;  /* 0x000000ff0000720c */ /* 0x001fe40004705670 */
[----:B-----5:R-:W-:Y:S01]  /*0540*/  ISETP.NE.AND P4, PT, R2, 0x1, PT ;  /* 0x000000010200780c */ /* 0x020fe20003f85270 */
[----:B------:R-:W0:Y:S01]  /*0550*/  S2R R0, SR_CTAID.Y ;  /* 0x0000000000007919 */ /* 0x000e220000002600 */
[----:B------:R-:W5:Y:S09]  /*0560*/  S2R R2, SR_CTAID.X ;  /* 0x0000000000027919 */ /* 0x000f720000002500 */
[----:B------:R-:W-:Y:S01]  /*0570*/  VOTEU.ALL UP0, P0 ;  /* 0x00000000003f7886 */ /* 0x000fe20000000000 */
[----:B------:R-:W-:Y:S01]  /*0580*/  VOTEU.ALL UP1, P0 ;  /* 0x00000000003f7886 */ /* 0x000fe20000020000 */
[----:B------:R-:W5:Y:S01]  /*0590*/  @P4 LDC R7, c[0x0][0x10] ;  /* 0x00000400ff074b82 */ /* 0x000f620000000800 */
[----:B------:R-:W-:-:S02]  /*05a0*/  @P4 IMAD.MOV.U32 R5, RZ, RZ, RZ ;  /* 0x000000ffff054224 */ /* 0x000fc400078e00ff */
[----:B------:R-:W-:Y:S01]  /*05b0*/  @P4 IMAD.MOV.U32 R11, RZ, RZ, RZ ;  /* 0x000000ffff0b4224 */ /* 0x000fe200078e00ff */
[----:B------:R-:W-:Y:S01]  /*05c0*/  @!UP0 UMOV UR6, 0x400 ;  /* 0x0000040000068882 */ /* 0x000fe20000000000 */
[----:B------:R-:W-:-:S04]  /*05d0*/  @!UP0 UIADD3 UR4, -UR4, 0x100000, URZ ;  /* 0x0010000004048890 */ /* 0x000fc8000fffe13f */
[----:B------:R-:W-:Y:S02]  /*05e0*/  @!UP0 USHF.L.U32 UR5, UR4, 0xb, URZ ;  /* 0x0000000b04058899 */ /* 0x000fe4000800063f */
[----:B------:R-:W-:Y:S01]  /*05f0*/  @!UP0 USHF.L.U32 UR4, UR4, 0x1, URZ ;  /* 0x0000000104048899 */ /* 0x000fe2000800063f */
[----:B------:R-:W1:Y:S08]  /*0600*/  @!P4 LDC R9, c[0x0][0xc] ;  /* 0x00000300ff09cb82 */ /* 0x000e700000000800 */
[----:B------:R-:W2:Y:S01]  /*0610*/  @!UP0 S2UR UR7, SR_CgaCtaId ;  /* 0x00000000000789c3 */ /* 0x000ea20000008800 */
[----:B0-----:R-:W-:-:S04]  /*0620*/  @P4 IMAD.MOV.U32 R4, RZ, RZ, R0 ;  /* 0x000000ffff044224 */ /* 0x001fc800078e0000 */
[----:B-----5:R-:W-:-:S04]  /*0630*/  @P4 IMAD.WIDE.U32 R6, R2, R7, R4 ;  /* 0x0000000702064225 */ /* 0x020fc800078e0004 */
[----:B------:R-:W-:Y:S02]  /*0640*/  @P4 IMAD.MOV.U32 R16, RZ, RZ, R6 ;  /* 0x000000ffff104224 */ /* 0x000fe400078e0006 */
[----:B------:R-:W-:Y:S02]  /*0650*/  @P4 IMAD.IADD R17, R7, 0x1, R11 ;  /* 0x0000000107114824 */ /* 0x000fe400078e020b */
[----:B-1----:R-:W-:-:S04]  /*0660*/  @!P4 IMAD.WIDE.U32 R4, R9, R0, R2 ;  /* 0x000000000904c225 */ /* 0x002fc800078e0002 */
[----:B------:R-:W-:Y:S02]  /*0670*/  @!P4 IMAD.MOV.U32 R16, RZ, RZ, R4 ;  /* 0x000000ffff10c224 */ /* 0x000fe400078e0004 */
[----:B------:R-:W-:Y:S01]  /*0680*/  @!P4 IMAD.MOV.U32 R17, RZ, RZ, R5 ;  /* 0x000000ffff11c224 */ /* 0x000fe200078e0005 */
[----:B--2---:R-:W-:Y:S02]  /*0690*/  @!UP0 ULEA UR6, UR7, UR6, 0x18 ;  /* 0x0000000607068291 */ /* 0x004fe4000f8ec03f */
[----:B------:R0:W-:Y:S01]  /*06a0*/  STL [R1+0x7c], R16 ;  /* 0x00007c1001007387 */ /* 0x0001e20000100800 */
[----:B------:R-:W-:-:S03]  /*06b0*/  VOTEU.ALL UP0, P0 ;  /* 0x00000000003f7886 */ /* 0x000fc60000000000 */
[----:B------:R0:W-:Y:S04]  /*06c0*/  STL [R1+0x78], R17 ;  /* 0x0000781101007387 */ /* 0x0001e80000100800 */
[----:B------:R-:W1:Y:S02]  /*06d0*/  FENCE.VIEW.ASYNC.S ;  /* 0x00000000000073c6 */ /* 0x000e640000000000 */
[----:B-1----:R0:W3:Y:S01]  /*06e0*/  @!UP0 SYNCS.EXCH.64 URZ, [UR6+0xc0], UR4 ;  /* 0x0000c004063f85b2 */ /* 0x0020e20008000100 */
[----:B------:R0:W3:Y:S01]  /*06f0*/  @!UP1 SYNCS.EXCH.64 URZ, [UR6+0xc8], UR4 ;  /* 0x0000c804063f95b2 */ /* 0x0000e20008000100 */
[----:B------:R-:W-:Y:S01]  /*0700*/  NOP ;  /* 0x0000000000007918 */ /* 0x000fe20000000000 */
[----:B---34-:R-:W-:Y:S06]  /*0710*/  BAR.SYNC.DEFER_BLOCKING 0x0 ;  /* 0x0000000000007b1d */ /* 0x018fec0000010000 */
[----:B0-----:R-:W-:Y:S05]  /*0720*/  @!P1 BRA `(.L_x_4) ;  /* 0x000000e400349947 */ /* 0x001fea0003800000 */
[----:B------:R-:W-:-:S06]  /*0730*/  UISETP.GT.U32.AND UP0, UPT, UR10, 0x1, UPT ;  /* 0x000000010a00788c */ /* 0x000fcc000bf04070 */
[----:B------:R-:W-:-:S13]  /*0740*/  PLOP3.LUT P0, PT, PT, PT, UP0, 0x80, 0x0 ;  /* 0x000000000000781c */ /* 0x000fda0003f0f008 */
[----:B------:R-:W-:Y:S05]  /*0750*/  @P0 EXIT ;  /* 0x000000000000094d */ /* 0x000fea0003800000 */
[----:B------:R-:W-:Y:S01]  /*0760*/  IMAD.MOV.U32 R6, RZ, RZ, -0x1 ;  /* 0xffffffffff067424 */ /* 0x000fe200078e00ff */
[----:B------:R-:W-:Y:S01]  /*0770*/  ULDC.64 UR4, c[0x0][0x650] ;  /* 0x0001940000047ab9 */ /* 0x000fe20000000a00 */
[----:B------:R-:W-:Y:S01]  /*0780*/  IMAD.MOV.U32 R5, RZ, RZ, -0x1 ;  /* 0xffffffffff057424 */ /* 0x000fe200078e00ff */
[----:B------:R-:W-:Y:S01]  /*0790*/  ISETP.GE.U32.AND P0, PT, R16, UR4, PT ;  /* 0x0000000410007c0c */ /* 0x000fe2000bf06070 */
[----:B------:R-:W-:Y:S01]  /*07a0*/  UMOV UR22, 0xffffffff ;  /* 0xffffffff00167882 */ /* 0x000fe20000000000 */
[----:B------:R0:W-:Y:S01]  /*07b0*/  STL [R1+0x80], R6 ;  /* 0x0000800601007387 */ /* 0x0001e20000100800 */
[----:B------:R-:W-:Y:S02]  /*07c0*/  PRMT R4, RZ, 0x7610, R4 ;  /* 0x00007610ff047816 */ /* 0x000fe40000000004 */
[----:B------:R-:W-:Y:S01]  /*07d0*/  ISETP.GE.U32.AND.EX P0, PT, R17, UR5, PT, P0 ;  /* 0x0000000511007c0c */ /* 0x000fe2000bf06100 */
[----:B------:R0:W-:-:S12]  /*07e0*/  STL [R1+0x84], R5 ;  /* 0x0000840501007387 */ /* 0x0001d80000100800 */
[----:B0-----:R-:W-:Y:S05]  /*07f0*/  @P0 BRA `(.L_x_5) ;  /* 0x0000000400680947 */ /* 0x001fea0003800000 */
[----:B------:R-:W0:Y:S01]  /*0800*/  LDC.64 R12, c[0x0][0x628] ;  /* 0x00018a00ff0c7b82 */ /* 0x000e220000000a00 */
[----:B------:R-:W-:Y:S02]  /*0810*/  IMAD.MOV.U32 R4, RZ, RZ, R16 ;  /* 0x000000ffff047224 */ /* 0x000fe400078e0010 */
[----:B------:R-:W-:-:S05]  /*0820*/  IMAD.MOV.U32 R5, RZ, RZ, R17 ;  /* 0x000000ffff057224 */ /* 0x000fca00078e0011 */
[----:B------:R-:W1:Y:S08]  /*0830*/  LDC R10, c[0x0][0x630] ;  /* 0x00018c00ff0a7b82 */ /* 0x000e700000000800 */
[----:B------:R-:W2:Y:S01]  /*0840*/  LDC.64 R14, c[0x0][0x620] ;  /* 0x00018800ff0e7b82 */ /* 0x000ea20000000a00 */
[----:B0-----:R-:W-:-:S04]  /*0850*/  ISETP.NE.U32.AND P0, PT, R12, RZ, PT ;  /* 0x000000ff0c00720c */ /* 0x001fc80003f05070 */
[----:B------:R-:W-:-:S13]  /*0860*/  ISETP.NE.AND.EX P0, PT, R13, RZ, PT, P0 ;  /* 0x000000ff0d00720c */ /* 0x000fda0003f05300 */
[----:B-12---:R-:W-:Y:S05]  /*0870*/  @!P0 BRA `(.L_x_6) ;  /* 0x0000000000288947 */ /* 0x006fea0003800000 */
[----:B------:R-:W0:Y:S02]  /*0880*/  LDC R9, c[0x0][0x634] ;  /* 0x00018d00ff097b82 */ /* 0x000e240000000800 */
[----:B0-----:R-:W-:-:S05]  /*0890*/  IADD3 R9, P0, R16, R9, RZ ;  /* 0x0000000910097210 */ /* 0x001fca0007f1e0ff */
[----:B------:R-:W-:-:S04]  /*08a0*/  IMAD.X R11, RZ, RZ, R17, P0 ;  /* 0x000000ffff0b7224 */ /* 0x000fc800000e0611 */
[----:B------:R-:W-:-:S04]  /*08b0*/  IMAD.WIDE.U32 R4, R11, R12, RZ ;  /* 0x0000000c0b047225 */ /* 0x000fc800078e00ff */
[----:B------:R-:W-:-:S04]  /*08c0*/  IMAD.WIDE.U32 R6, P0, R9, R13, R4 ;  /* 0x0000000d09067225 */ /* 0x000fc80007800004 */
[----:B------:R-:W-:-:S04]  /*08d0*/  IMAD.WIDE.U32 R4, R9, R12, RZ ;  /* 0x0000000c09047225 */ /* 0x000fc800078e00ff */
[----:B------:R-:W-:Y:S01]  /*08e0*/  IMAD.X R9, RZ, RZ, RZ, P0 ;  /* 0x000000ffff097224 */ /* 0x000fe200000e06ff */
[----:B------:R-:W-:Y:S01]  /*08f0*/  IADD3 RZ, P0, R5, R6, RZ ;  /* 0x0000000605ff7210 */ /* 0x000fe20007f1e0ff */
[----:B------:R-:W-:-:S04]  /*0900*/  IMAD.MOV.U32 R8, RZ, RZ, R7 ;  /* 0x000000ffff087224 */ /* 0x000fc800078e0007 */
[----:B------:R-:W-:-:S08]  /*0910*/  IMAD.WIDE.U32.X R4, R11, R13, R8, P0 ;  /* 0x0000000d0b047225 */ /* 0x000fd000000e0408 */
.L_x_6:
[-CC-:B------:R-:W-:Y:S01]  /*0920*/  SHF.R.U64 R24, R4, R10.reuse, R5.reuse ;  /* 0x0000000a04187219 */ /* 0x180fe20000001205 */
[----:B------:R-:W0:Y:S01]  /*0930*/  LDC R8, c[0x0][0x618] ;  /* 0x00018600ff087b82 */ /* 0x000e220000000800 */
[----:B------:R-:W-:Y:S01]  /*0940*/  SHF.R.U32.HI R4, RZ, R10, R5 ;  /* 0x0000000aff047219 */ /* 0x000fe20000011605 */
[----:B------:R-:W-:Y:S01]  /*0950*/  ULDC UR4, c[0x0][0x150] ;  /* 0x0000540000047ab9 */ /* 0x000fe20000000800 */
[----:B------:R-:W-:Y:S01]  /*0960*/  IADD3 R9, P0, RZ, -R24, RZ ;  /* 0x80000018ff097210 */ /* 0x000fe20007f1e0ff */
[----:B------:R-:W-:Y:S01]  /*0970*/  IMAD.MOV.U32 R5, RZ, RZ, R17 ;  /* 0x000000ffff057224 */ /* 0x000fe200078e0011 */
[----:B------:R-:W-:-:S03]  /*0980*/  I2FP.F32.U32 R3, R2 ;  /* 0x0000000200037245 */ /* 0x000fc60000201000 */
[----:B------:R-:W1:Y:S01]  /*0990*/  LDC.64 R18, c[0x0][0x640] ;  /* 0x00019000ff127b82 */ /* 0x000e620000000a00 */
[----:B------:R-:W-:Y:S02]  /*09a0*/  IMAD.X R11, RZ, RZ, ~R4, P0 ;  /* 0x000000ffff0b7224 */ /* 0x000fe400000e0e04 */
[----:B------:R-:W-:Y:S01]  /*09b0*/  FMUL R3, R3, UR4 ;  /* 0x0000000403037c20 */ /* 0x000fe20008400000 */
[----:B------:R-:W-:Y:S01]  /*09c0*/  IMAD.MOV.U32 R4, RZ, RZ, R16 ;  /* 0x000000ffff047224 */ /* 0x000fe200078e0010 */
[----:B------:R-:W-:Y:S01]  /*09d0*/  ULDC UR4, c[0x0][0x154] ;  /* 0x0000550000047ab9 */ /* 0x000fe20000000800 */
[-C--:B------:R-:W-:Y:S02]  /*09e0*/  IMAD R6, R11, R14.reuse, RZ ;  /* 0x0000000e0b067224 */ /* 0x080fe400078e02ff */
[C---:B------:R-:W-:Y:S01]  /*09f0*/  IMAD.WIDE.U32 R4, R9.reuse, R14, R4 ;  /* 0x0000000e09047225 */ /* 0x040fe200078e0004 */
[----:B------:R-:W2:Y:S01]  /*0a00*/  LDC R10, c[0x0][0x608] ;  /* 0x00018200ff0a7b82 */ /* 0x000ea20000000800 */
[----:B------:R-:W3:Y:S02]  /*0a10*/  F2I.U32.TRUNC.NTZ R3, R3 ;  /* 0x0000000300037305 */ /* 0x000ee4000020f000 */
[----:B------:R-:W-:-:S04]  /*0a20*/  IMAD R9, R9, R15, R6 ;  /* 0x0000000f09097224 */ /* 0x000fc800078e0206 */
[----:B------:R-:W-:Y:S01]  /*0a30*/  IMAD.IADD R5, R5, 0x1, R9 ;  /* 0x0000000105057824 */ /* 0x000fe200078e0209 */
[----:B------:R-:W4:Y:S01]  /*0a40*/  LDC R7, c[0x0][0x144] ;  /* 0x00005100ff077b82 */ /* 0x000f220000000800 */
[----:B------:R-:W-:-:S03]  /*0a50*/  IMAD.MOV.U32 R9, RZ, RZ, 0x1 ;  /* 0x00000001ff097424 */ /* 0x000fc600078e00ff */
[----:B0-----:R-:W-:Y:S02]  /*0a60*/  SHF.R.U64 R12, R4, R8, R5 ;  /* 0x00000008040c7219 */ /* 0x001fe40000001205 */
[----:B------:R-:W-:Y:S02]  /*0a70*/  I2FP.F32.U32 R4, R0 ;  /* 0x0000000000047245 */ /* 0x000fe40000201000 */
[----:B------:R-:W0:Y:S01]  /*0a80*/  LDC R14, c[0x0][0x658] ;  /* 0x00019600ff0e7b82 */ /* 0x000e220000000800 */
[----:B-1----:R-:W-:Y:S01]  /*0a90*/  ISETP.NE.U32.AND P0, PT, R18, RZ, PT ;  /* 0x000000ff1200720c */ /* 0x002fe20003f05070 */
[----:B---3--:R-:W-:Y:S02]  /*0aa0*/  IMAD.MOV R6, RZ, RZ, -R3 ;  /* 0x000000ffff067224 */ /* 0x008fe400078e0a03 */
[----:B------:R-:W-:Y:S01]  /*0ab0*/  FMUL R4, R4, UR4 ;  /* 0x0000000404047c20 */ /* 0x000fe20008400000 */
[----:B------:R-:W-:Y:S01]  /*0ac0*/  SHF.R.U32.HI R3, RZ, R8, R5 ;  /* 0x00000008ff037219 */ /* 0x000fe20000011605 */
[----:B------:R-:W-:Y:S01]  /*0ad0*/  IMAD.MOV.U32 R5, RZ, RZ, -0x1 ;  /* 0xffffffffff057424 */ /* 0x000fe200078e00ff */
[----:B------:R-:W-:Y:S01]  /*0ae0*/  ISETP.NE.AND.EX P0, PT, R19, RZ, PT, P0 ;  /* 0x000000ff1300720c */ /* 0x000fe20003f05300 */
[----:B------:R1:W3:Y:S01]  /*0af0*/  F2I.U32.TRUNC.NTZ R11, R4 ;  /* 0x00000004000b7305 */ /* 0x0002e2000020f000 */
[----:B------:R-:W1:Y:S01]  /*0b00*/  LDC R13, c[0x0][0x148] ;  /* 0x00005200ff0d7b82 */ /* 0x000e620000000800 */
[----:B--2---:R-:W-:-:S02]  /*0b10*/  SHF.R.U64 R23, R12, R10, R3 ;  /* 0x0000000a0c177219 */ /* 0x004fc40000001203 */
[----:B------:R-:W-:-:S05]  /*0b20*/  SHF.R.U32.HI R3, RZ, R10, R3 ;  /* 0x0000000aff037219 */ /* 0x000fca0000011603 */
[----:B------:R-:W2:Y:S01]  /*0b30*/  LDC R17, c[0x0][0x600] ;  /* 0x00018000ff117b82 */ /* 0x000ea20000000800 */
[----:B----4-:R-:W-:-:S07]  /*0b40*/  IMAD R8, R7, R6, R2 ;  /* 0x0000000607087224 */ /* 0x010fce00078e0202 */
[----:B------:R-:W4:Y:S01]  /*0b50*/  LDC R16, c[0x0][0x648] ;  /* 0x00019200ff107b82 */ /* 0x000f220000000800 */
[-C--:B0-----:R-:W-:Y:S02]  /*0b60*/  SHF.L.U32 R2, R5, R14.reuse, RZ ;  /* 0x0000000e05027219 */ /* 0x081fe400000006ff */
[--C-:B------:R-:W-:Y:S02]  /*0b70*/  SHF.R.U64 R22, R23, R14, R3.reuse ;  /* 0x0000000e17167219 */ /* 0x100fe40000001203 */
[----:B------:R-:W-:Y:S02]  /*0b80*/  LOP3.LUT R10, RZ, R2, RZ, 0x33, !PT ;  /* 0x00000002ff0a7212 */ /* 0x000fe400078e33ff */
[-C--:B------:R-:W-:Y:S01]  /*0b90*/  SHF.R.U32.HI R3, RZ, R14.reuse, R3 ;  /* 0x0000000eff037219 */ /* 0x080fe20000011603 */
[----:B------:R-:W0:Y:S01]  /*0ba0*/  LDC R21, c[0x0][0x638] ;  /* 0x00018e00ff157b82 */ /* 0x000e220000000800 */
[----:B------:R-:W-:Y:S01]  /*0bb0*/  SHF.L.U32 R9, R9, R14, RZ ;  /* 0x0000000e09097219 */ /* 0x000fe200000006ff */
[----:B------:R-:W-:-:S06]  /*0bc0*/  IMAD.MOV.U32 R2, RZ, RZ, R22 ;  /* 0x000000ffff027224 */ /* 0x000fcc00078e0016 */
[----:B------:R-:W0:Y:S01]  /*0bd0*/  LDC R20, c[0x0][0x610] ;  /* 0x00018400ff147b82 */ /* 0x000e220000000800 */
[----:B-1-3--:R-:W-:Y:S05]  /*0be0*/  @!P0 BRA `(.L_x_7) ;  /* 0x0000000000288947 */ /* 0x00afea0003800000 */
[----:B------:R-:W1:Y:S02]  /*0bf0*/  LDC R7, c[0x0][0x64c] ;  /* 0x00019300ff077b82 */ /* 0x000e640000000800 */
[----:B-1----:R-:W-:-:S05]  /*0c00*/  IADD3 R7, P0, R22, R7, RZ ;  /* 0x0000000716077210 */ /* 0x002fca0007f1e0ff */
        /* <DEDUP_REMOVED lines=8> */
.L_x_7:
[----:B----4-:R-:W-:Y:S01]  /*0c90*/  SHF.R.U64 R2, R2, R16, R3 ;  /* 0x0000001002027219 */ /* 0x010fe20000001203 */
[----:B--2---:R-:W-:Y:S01]  /*0ca0*/  VIADD R3, R17, 0xffffffff ;  /* 0xffffffff11037836 */ /* 0x004fe20000000000 */
[----:B------:R-:W-:Y:S01]  /*0cb0*/  LOP3.LUT R10, R23, R10, RZ, 0xc0, !PT ;  /* 0x0000000a170a7212 */ /* 0x000fe200078ec0ff */
[----:B------:R-:W-:Y:S01]  /*0cc0*/  IMAD.MOV R11, RZ, RZ, -R11 ;  /* 0x000000ffff0b7224 */ /* 0x000fe200078e0a0b */
[----:B------:R-:W-:Y:S01]  /*0cd0*/  R2UR UR22, R24 ;  /* 0x00000000181672ca */ /* 0x000fe200000e0000 */
[----:B------:R-:W-:Y:S01]  /*0ce0*/  IMAD.MOV R4, RZ, RZ, -R2 ;  /* 0x000000ffff047224 */ /* 0x000fe200078e0a02 */
[----:B------:R-:W-:Y:S01]  /*0cf0*/  LOP3.LUT R3, R12, R3, RZ, 0xc0, !PT ;  /* 0x000000030c037212 */ /* 0x000fe200078ec0ff */
[----:B------:R-:W-:Y:S02]  /*0d00*/  @P4 IMAD R8, R13, R11, R0 ;  /* 0x0000000b0d084224 */ /* 0x000fe400078e0200 */
[----:B------:R-:W-:Y:S02]  /*0d10*/  IMAD R9, R9, R2, R10 ;  /* 0x0000000209097224 */ /* 0x000fe400078e020a */
[----:B0-----:R-:W-:-:S02]  /*0d20*/  IMAD R0, R4, R21, R22 ;  /* 0x0000001504007224 */ /* 0x001fc400078e0216 */
[----:B------:R-:W-:Y:S02]  /*0d30*/  IMAD R8, R9, R20, R8 ;  /* 0x0000001409087224 */ /* 0x000fe400078e0208 */
[----:B------:R-:W-:Y:S02]  /*0d40*/  IMAD R3, R0, R17, R3 ;  /* 0x0000001100037224 */ /* 0x000fe400078e0203 */
[----:B------:R-:W-:-:S03]  /*0d50*/  IMAD.MOV.U32 R4, RZ, RZ, 0x1 ;  /* 0x00000001ff047424 */ /* 0x000fc600078e00ff */
[----:B------:R-:W-:Y:S02]  /*0d60*/  SEL R2, R3, R8, !P4 ;  /* 0x0000000803027207 */ /* 0x000fe40006000000 */
[----:B------:R-:W-:-:S03]  /*0d70*/  SEL R0, R8, R3, !P4 ;  /* 0x0000000308007207 */ /* 0x000fc60006000000 */
[----:B------:R0:W-:Y:S04]  /*0d80*/  STL [R1+0x84], R2 ;  /* 0x0000840201007387 */ /* 0x0001e80000100800 */
[----:B------:R0:W-:Y:S02]  /*0d90*/  STL [R1+0x80], R0 ;  /* 0x0000800001007387 */ /* 0x0001e40000100800 */
.L_x_5:
[----:B------:R-:W-:-:S08]  /*0da0*/  NOP ;  /* 0x0000000000007918 */ /* 0x000fd00000000000 */
[----:B------:R-:W1:Y:S02]  /*0db0*/  USETMAXREG.TRY_ALLOC.CTAPOOL UP0, 0xe8 ;  /* 0x000000e8000079c8 */ /* 0x000e640008000600 */
[----:B-1----:R-:W-:-:S13]  /*0dc0*/  PLOP3.LUT P0, PT, PT, PT, UP0, 0x80, 0x0 ;  /* 0x000000000000781c */ /* 0x002fda0003f0f008 */
[----:B------:R-:W-:Y:S05]  /*0dd0*/  @!P0 BRA `(.L_x_5) ;  /* 0xfffffffc00f08947 */ /* 0x000fea000383ffff */
[----:B------:R-:W-:Y:S01]  /*0de0*/  ULDC.64 UR4, c[0x0][0x598] ;  /* 0x0001660000047ab9 */ /* 0x000fe20000000a00 */
[----:B------:R-:W-:Y:S01]  /*0df0*/  ULDC.64 UR14, c[0x0][0x208] ;  /* 0x00008200000e7ab9 */ /* 0x000fe20000000a00 */
[----:B------:R-:W-:-:S04]  /*0e00*/  ISETP.NE.U32.AND P0, PT, RZ, UR4, PT ;  /* 0x00000004ff007c0c */ /* 0x000fc8000bf05070 */
[----:B------:R-:W-:-:S13]  /*0e10*/  ISETP.NE.AND.EX P0, PT, RZ, UR5, PT, P0 ;  /* 0x00000005ff007c0c */ /* 0x000fda000bf05300 */
[----:B------:R-:W-:Y:S05]  /*0e20*/  @!P0 BRA `(.L_x_8) ;  /* 0x0000000000208947 */ /* 0x000fea0003800000 */
[----:B0-----:R-:W0:Y:S02]  /*0e30*/  LDC.64 R2, c[0x0][0x598] ;  /* 0x00016600ff027b82 */ /* 0x001e240000000a00 */
[----:B0-----:R-:W2:Y:S02]  /*0e40*/  LDG.E.64 R2, desc[UR14][R2.64] ;  /* 0x0000000e02027981 */ /* 0x001ea4000c1e1b00 */
[----:B--2---:R-:W-:-:S04]  /*0e50*/  ISETP.NE.U32.AND P0, PT, R2, RZ, PT ;  /* 0x000000ff0200720c */ /* 0x004fc80003f05070 */
[----:B------:R-:W-:-:S13]  /*0e60*/  ISETP.NE.AND.EX P0, PT, R3, RZ, PT, P0 ;  /* 0x000000ff0300720c */ /* 0x000fda0003f05300 */
[----:B------:R-:W-:Y:S05]  /*0e70*/  @!P0 BRA `(.L_x_8) ;  /* 0x00000000000c8947 */ /* 0x000fea0003800000 */
[----:B------:R-:W2:Y:S02]  /*0e80*/  LD.E R2, desc[UR14][R2.64] ;  /* 0x0000000e02027980 */ /* 0x000ea4000c101900 */
[----:B--2---:R-:W-:Y:S01]  /*0e90*/  R2UR UR20, R2 ;  /* 0x00000000021472ca */ /* 0x004fe200000e0000 */
[----:B------:R-:W-:-:S14]  /*0ea0*/  BRA `(.L_x_9) ;  /* 0x0000000000247947 */ /* 0x000fdc0003800000 */
.L_x_8:
[----:B------:R-:W-:Y:S02]  /*0eb0*/  ULDC.64 UR4, c[0x0][0x588] ;  /* 0x0001620000047ab9 */ /* 0x000fe40000000a00 */
[----:B------:R-:W-:-:S04]  /*0ec0*/  ISETP.NE.U32.AND P0, PT, RZ, UR4, PT ;  /* 0x00000004ff007c0c */ /* 0x000fc8000bf05070 */
[----:B------:R-:W-:-:S13]  /*0ed0*/  ISETP.NE.AND.EX P0, PT, RZ, UR5, PT, P0 ;  /* 0x00000005ff007c0c */ /* 0x000fda000bf05300 */
[----:B------:R-:W-:Y:S05]  /*0ee0*/  @!P0 BRA `(.L_x_10) ;  /* 0x0000000000108947 */ /* 0x000fea0003800000 */
[----:B0-----:R-:W0:Y:S02]  /*0ef0*/  LDC.64 R2, c[0x0][0x588] ;  /* 0x00016200ff027b82 */ /* 0x001e240000000a00 */
[----:B0-----:R-:W2:Y:S02]  /*0f00*/  LDG.E R2, desc[UR14][R2.64] ;  /* 0x0000000e02027981 */ /* 0x001ea4000c1e1900 */
[----:B--2---:R-:W-:Y:S01]  /*0f10*/  R2UR UR20, R2 ;  /* 0x00000000021472ca */ /* 0x004fe200000e0000 */
[----:B------:R-:W-:-:S14]  /*0f20*/  BRA `(.L_x_9) ;  /* 0x0000000000047947 */ /* 0x000fdc0003800000 */
.L_x_10:
[----:B------:R-:W-:-:S05]  /*0f30*/  ULDC UR20, c[0x0][0x580] ;  /* 0x0001600000147ab9 */ /* 0x000fca0000000800 */
.L_x_9:
[----:B------:R-:W-:Y:S02]  /*0f40*/  ULDC.64 UR4, c[0x0][0x5a0] ;  /* 0x0001680000047ab9 */ /* 0x000fe40000000a00 */
        /* <DEDUP_REMOVED lines=11> */
.L_x_11:
        /* <DEDUP_REMOVED lines=8> */
.L_x_13:
[----:B------:R-:W-:-:S05]  /*1080*/  ULDC UR21, c[0x0][0x584] ;  /* 0x0001610000157ab9 */ /* 0x000fca0000000800 */
.L_x_12:
[----:B------:R-:W-:-:S13]  /*1090*/  LOP3.LUT P0, RZ, R4, 0xff, RZ, 0xc0, !PT ;  /* 0x000000ff04ff7812 */ /* 0x000fda000780c0ff */
[----:B------:R-:W-:Y:S05]  /*10a0*/  @!P0 EXIT ;  /* 0x000000000000894d */ /* 0x000fea0003800000 */
[----:B------:R-:W-:Y:S01]  /*10b0*/  ULDC UR4, c[0x0][0x28c] ;  /* 0x0000a30000047ab9 */ /* 0x000fe20000000800 */
[----:B------:R-:W-:Y:S02]  /*10c0*/  ULOP3.LUT UR23, UR13, 0x1, URZ, 0xfc, !UPT ;  /* 0x000000010d177892 */ /* 0x000fe4000f8efc3f */
[----:B------:R-:W-:-:S04]  /*10d0*/  UIADD3 UR4, UR4, 0x3f, URZ ;  /* 0x0000003f04047890 */ /* 0x000fc8000fffe03f */
[----:B------:R-:W-:-:S04]  /*10e0*/  USHF.R.S32.HI UR5, URZ, 0x1f, UR4 ;  /* 0x0000001f3f057899 */ /* 0x000fc80008011404 */
[----:B------:R-:W-:-:S03]  /*10f0*/  ULEA.HI UR5, UR5, UR4, URZ, 0x6 ;  /* 0x0000000405057291 */ /* 0x000fc6000f8f303f */
[----:B------:R-:W-:Y:S01]  /*1100*/  UMOV UR4, URZ ;  /* 0x0000003f00047c82 */ /* 0x000fe20008000000 */
[----:B------:R-:W-:-:S03]  /*1110*/  USHF.R.S32.HI UR9, URZ, 0x6, UR5 ;  /* 0x000000063f097899 */ /* 0x000fc60008011405 */
[----:B------:R-:W-:-:S09]  /*1120*/  UMOV UR5, URZ ;  /* 0x0000003f00057c82 */ /* 0x000fd20008000000 */
.L_x_294:
[----:B0-----:R-:W0:Y:S01]  /*1130*/  S2R R0, SR_TID.X ;  /* 0x0000000000007919 */ /* 0x001e220000002100 */
[----:B-1----:R-:W1:Y:S01]  /*1140*/  S2UR UR17, SR_CgaCtaId ;  /* 0x00000000001179c3 */ /* 0x002e620000008800 */
[----:B------:R-:W-:Y:S01]  /*1150*/  UMOV UR16, 0x400 ;  /* 0x0000040000107882 */ /* 0x000fe20000000000 */
[----:B------:R-:W-:Y:S01]  /*1160*/  UMOV UR6, URZ ;  /* 0x0000003f00067c82 */ /* 0x000fe20008000000 */
[----:B------:R-:W-:Y:S01]  /*1170*/  STL [R1+0x74], RZ ;  /* 0x000074ff01007387 */ /* 0x000fe20000100800 */
[----:B------:R-:W-:Y:S01]  /*1180*/  UMOV UR7, URZ ;  /* 0x0000003f00077c82 */ /* 0x000fe20008000000 */
[----:B------:R-:W-:Y:S01]  /*1190*/  UMOV UR8, URZ ;  /* 0x0000003f00087c82 */ /* 0x000fe20008000000 */
[----:B------:R-:W-:Y:S01]  /*11a0*/  CS2R R4, SRZ ;  /* 0x0000000000047805 */ /* 0x000fe2000001ff00 */
[----:B------:R-:W-:Y:S01]  /*11b0*/  STL [R1+0x70], RZ ;  /* 0x000070ff01007387 */ /* 0x000fe20000100800 */
[----:B--2-4-:R-:W2:Y:S01]  /*11c0*/  LDC R2, c[0x0][0x28c] ;  /* 0x0000a300ff027b82 */ /* 0x014ea20000000800 */
[----:B------:R-:W-:-:S02]  /*11d0*/  CS2R R6, SRZ ;  /* 0x0000000000067805 */ /* 0x000fc4000001ff00 */
[----:B------:R-:W-:Y:S01]  /*11e0*/  CS2R R8, SRZ ;  /* 0x0000000000087805 */ /* 0x000fe2000001ff00 */
[----:B------:R-:W-:Y:S01]  /*11f0*/  STL [R1+0x6c], RZ ;  /* 0x00006cff01007387 */ /* 0x000fe20000100800 */
[----:B------:R-:W-:Y:S02]  /*1200*/  CS2R R10, SRZ ;  /* 0x00000000000a7805 */ /* 0x000fe4000001ff00 */
[----:B------:R-:W-:Y:S02]  /*1210*/  CS2R R12, SRZ ;  /* 0x00000000000c7805 */ /* 0x000fe4000001ff00 */
[----:B------:R-:W-:Y:S01]  /*1220*/  CS2R R14, SRZ ;  /* 0x00000000000e7805 */ /* 0x000fe2000001ff00 */
[----:B------:R-:W-:Y:S01]  /*1230*/  STL [R1+0x68], RZ ;  /* 0x000068ff01007387 */ /* 0x000fe20000100800 */
[----:B------:R-:W-:Y:S02]  /*1240*/  CS2R R16, SRZ ;  /* 0x0000000000107805 */ /* 0x000fe4000001ff00 */
        /* <DEDUP_REMOVED lines=13> */
[----:B------:R-:W-:Y:S02]  /*1320*/  CS2R R166, SRZ ;  /* 0x0000000000a67805 */ /* 0x000fe4000001ff00 */
[----:B0-----:R-:W-:Y:S01]  /*1330*/  LOP3.LUT R0, R0, 0x80, RZ, 0xc0, !PT ;  /* 0x0000008000007812 */ /* 0x001fe200078ec0ff */
[----:B------:R-:W-:Y:S01]  /*1340*/  STL [R1+0x58], RZ ;  /* 0x000058ff01007387 */ /* 0x000fe20000100800 */
[----:B--2---:R-:W-:-:S02]  /*1350*/  ISETP.GE.AND P0, PT, R2, 0x1, PT ;  /* 0x000000010200780c */ /* 0x004fc40003f06270 */
[----:B------:R-:W-:Y:S02]  /*1360*/  CS2R R2, SRZ ;  /* 0x0000000000027805 */ /* 0x000fe4000001ff00 */
[----:B------:R-:W-:Y:S01]  /*1370*/  SHF.R.U32.HI R0, RZ, 0x7, R0 ;  /* 0x00000007ff007819 */ /* 0x000fe20000011600 */
[----:B------:R-:W-:Y:S01]  /*1380*/  STL [R1+0x54], RZ ;  /* 0x000054ff01007387 */ /* 0x000fe20000100800 */
[----:B------:R-:W-:Y:S02]  /*1390*/  CS2R R168, SRZ ;  /* 0x0000000000a87805 */ /* 0x000fe4000001ff00 */
[----:B------:R-:W-:Y:S02]  /*13a0*/  CS2R R170, SRZ ;  /* 0x0000000000aa7805 */ /* 0x000fe4000001ff00 */
[----:B------:R-:W-:Y:S01]  /*13b0*/  CS2R R172, SRZ ;  /* 0x0000000000ac7805 */ /* 0x000fe2000001ff00 */
[----:B------:R-:W-:Y:S01]  /*13c0*/  STL [R1+0x50], RZ ;  /* 0x000050ff01007387 */ /* 0x000fe20000100800 */
[----:B------:R-:W-:-:S02]  /*13d0*/  CS2R R174, SRZ ;  /* 0x0000000000ae7805 */ /* 0x000fc4000001ff00 */
[----:B------:R-:W-:Y:S02]  /*13e0*/  CS2R R176, SRZ ;  /* 0x0000000000b07805 */ /* 0x000fe4000001ff00 */
[----:B------:R-:W-:Y:S01]  /*13f0*/  CS2R R178, SRZ ;  /* 0x0000000000b27805 */ /* 0x000fe2000001ff00 */
[----:B------:R-:W0:Y:S01]  /*1400*/  SHFL.IDX PT, R0, R0, RZ, 0x1f ;  /* 0x00001fff00007589 */ /* 0x000e2200000e0000 */
[----:B------:R-:W-:Y:S02]  /*1410*/  CS2R R180, SRZ ;  /* 0x0000000000b47805 */ /* 0x000fe4000001ff00 */
[----:B------:R-:W-:Y:S02]  /*1420*/  CS2R R182, SRZ ;  /* 0x0000000000b67805 */ /* 0x000fe4000001ff00 */
[----:B------:R-:W-:Y:S01]  /*1430*/  CS2R R184, SRZ ;  /* 0x0000000000b87805 */ /* 0x000fe2000001ff00 */
[----:B------:R2:W-:Y:S01]  /*1440*/  STL [R1+0x4c], RZ ;  /* 0x00004cff01007387 */ /* 0x0005e20000100800 */
[----:B------:R-:W-:-:S02]  /*1450*/  CS2R R186, SRZ ;  /* 0x0000000000ba7805 */ /* 0x000fc4000001ff00 */
[----:B------:R-:W-:Y:S02]  /*1460*/  CS2R R188, SRZ ;  /* 0x0000000000bc7805 */ /* 0x000fe4000001ff00 */
[----:B------:R-:W-:Y:S01]  /*1470*/  CS2R R190, SRZ ;  /* 0x0000000000be7805 */ /* 0x000fe2000001ff00 */
[----:B------:R2:W-:Y:S01]  /*1480*/  STL [R1+0x48], RZ ;  /* 0x000048ff01007387 */ /* 0x0005e20000100800 */
        /* <DEDUP_REMOVED lines=14> */
[----:B------:R-:W-:Y:S02]  /*1570*/  CS2R R214, SRZ ;  /* 0x0000000000d67805 */ /* 0x000fe4000001ff00 */
[----:B0-----:R-:W-:Y:S01]  /*1580*/  R2UR UR11, R0 ;  /* 0x00000000000b72ca */ /* 0x001fe200000e0000 */
[----:B------:R2:W-:Y:S01]  /*1590*/  STL [R1+0x38], RZ ;  /* 0x000038ff01007387 */ /* 0x0005e20000100800 */
[----:B------:R-:W-:Y:S01]  /*15a0*/  IMAD.MOV.U32 R0, RZ, RZ, RZ ;  /* 0x000000ffff007224 */ /* 0x000fe200078e00ff */
[----:B------:R-:W-:Y:S02]  /*15b0*/  CS2R R216, SRZ ;  /* 0x0000000000d87805 */ /* 0x000fe4000001ff00 */
[----:B------:R-:W-:Y:S01]  /*15c0*/  CS2R R218, SRZ ;  /* 0x0000000000da7805 */ /* 0x000fe2000001ff00 */
[----:B------:R2:W-:Y:S01]  /*15d0*/  STL [R1+0x34], RZ ;  /* 0x000034ff01007387 */ /* 0x0005e20000100800 */
[----:B------:R-:W-:-:S02]  /*15e0*/  CS2R R220, SRZ ;  /* 0x0000000000dc7805 */ /* 0x000fc4000001ff00 */
[----:B------:R-:W-:Y:S02]  /*15f0*/  CS2R R222, SRZ ;  /* 0x0000000000de7805 */ /* 0x000fe4000001ff00 */
[----:B------:R-:W-:Y:S01]  /*1600*/  CS2R R224, SRZ ;  /* 0x0000000000e07805 */ /* 0x000fe2000001ff00 */
[----:B------:R2:W-:Y:S01]  /*1610*/  STL [R1+0x30], RZ ;  /* 0x000030ff01007387 */ /* 0x0005e20000100800 */
[----:B------:R-:W-:Y:S01]  /*1620*/  IMAD.MOV.U32 R226, RZ, RZ, RZ ;  /* 0x000000ffffe27224 */ /* 0x000fe200078e00ff */
[----:B------:R-:W-:Y:S01]  /*1630*/  CS2R R88, SRZ ;  /* 0x0000000000587805 */ /* 0x000fe2000001ff00 */
[----:B------:R-:W-:Y:S01]  /*1640*/  IMAD.U32 R227, RZ, RZ, UR4 ;  /* 0x00000004ffe37e24 */ /* 0x000fe2000f8e00ff */
[----:B------:R2:W-:Y:S01]  /*1650*/  STL [R1+0x2c], RZ ;  /* 0x00002cff01007387 */ /* 0x0005e20000100800 */
[----:B------:R-:W-:Y:S01]  /*1660*/  ULEA.HI UR10, UR11, UR11, URZ, 0x1 ;  /* 0x0000000b0b0a7291 */ /* 0x000fe2000f8f083f */
[----:B------:R-:W-:Y:S02]  /*1670*/  CS2R R90, SRZ ;  /* 0x00000000005a7805 */ /* 0x000fe4000001ff00 */
[----:B------:R-:W-:Y:S01]  /*1680*/  CS2R R92, SRZ ;  /* 0x00000000005c7805 */ /* 0x000fe2000001ff00 */
[----:B------:R2:W-:Y:S01]  /*1690*/  STL [R1+0x28], RZ ;  /* 0x000028ff01007387 */ /* 0x0005e20000100800 */
[----:B------:R-:W-:Y:S01]  /*16a0*/  ULOP3.LUT UR12, UR10, 0xffffe, URZ, 0xc0, !UPT ;  /* 0x000ffffe0a0c7892 */ /* 0x000fe2000f8ec03f */
[----:B------:R-:W-:Y:S01]  /*16b0*/  CS2R R94, SRZ ;  /* 0x00000000005e7805 */ /* 0x000fe2000001ff00 */
[----:B-1----:R-:W-:Y:S01]  /*16c0*/  ULEA UR10, UR17, UR16, 0x18 ;  /* 0x00000010110a7291 */ /* 0x002fe2000f8ec03f */
[----:B------:R2:W-:Y:S01]  /*16d0*/  STL [R1+0x24], RZ ;  /* 0x000024ff01007387 */ /* 0x0005e20000100800 */
[----:B------:R-:W-:Y:S01]  /*16e0*/  UIADD3 UR12, UR11, -UR12, URZ ;  /* 0x8000000c0b0c7290 */ /* 0x000fe2000fffe03f */
[----:B------:R-:W-:-:S02]  /*16f0*/  CS2R R96, SRZ ;  /* 0x0000000000607805 */ /* 0x000fc4000001ff00 */
[----:B------:R-:W-:Y:S01]  /*1700*/  CS2R R98, SRZ ;  /* 0x0000000000627805 */ /* 0x000fe2000001ff00 */
[----:B------:R2:W-:Y:S01]  /*1710*/  STL [R1+0x20], RZ ;  /* 0x000020ff01007387 */ /* 0x0005e20000100800 */
[----:B------:R-:W-:Y:S01]  /*1720*/  ULEA UR12, UR12, UR10, 0xc ;  /* 0x0000000a0c0c7291 */ /* 0x000fe2000f8e603f */
[----:B------:R-:W-:Y:S02]  /*1730*/  CS2R R100, SRZ ;  /* 0x0000000000647805 */ /* 0x000fe4000001ff00 */
[----:B------:R-:W-:Y:S01]  /*1740*/  CS2R R102, SRZ ;  /* 0x0000000000667805 */ /* 0x000fe2000001ff00 */
[----:B------:R2:W-:Y:S01]  /*1750*/  STL [R1+0x1c], RZ ;  /* 0x00001cff01007387 */ /* 0x0005e20000100800 */
[----:B------:R-:W-:Y:S01]  /*1760*/  UIADD3 UR12, UR12, 0x180, URZ ;  /* 0x000001800c0c7890 */ /* 0x000fe2000fffe03f */
[----:B------:R-:W-:Y:S02]  /*1770*/  CS2R R104, SRZ ;  /* 0x0000000000687805 */ /* 0x000fe4000001ff00 */
[----:B------:R-:W-:Y:S01]  /*1780*/  CS2R R106, SRZ ;  /* 0x00000000006a7805 */ /* 0x000fe2000001ff00 */
[----:B------:R2:W-:Y:S01]  /*1790*/  STL [R1+0x18], RZ ;  /* 0x000018ff01007387 */ /* 0x0005e20000100800 */
[----:B------:R-:W-:Y:S01]  /*17a0*/  USHF.R.U32.HI UR11, URZ, 0x4, UR12 ;  /* 0x000000043f0b7899 */ /* 0x000fe2000801160c */
[----:B------:R-:W-:-:S02]  /*17b0*/  CS2R R108, SRZ ;  /* 0x00000000006c7805 */ /* 0x000fc4000001ff00 */
[----:B------:R-:W-:Y:S01]  /*17c0*/  CS2R R110, SRZ ;  /* 0x00000000006e7805 */ /* 0x000fe2000001ff00 */
[----:B------:R2:W-:Y:S01]  /*17d0*/  STL [R1+0x14], RZ ;  /* 0x000014ff01007387 */ /* 0x0005e20000100800 */
[----:B------:R-:W-:Y:S01]  /*17e0*/  ULOP3.LUT UR11, UR11, 0x3fff, URZ, 0xc0, !UPT ;  /* 0x00003fff0b0b7892 */ /* 0x000fe2000f8ec03f */
[----:B------:R-:W-:Y:S01]  /*17f0*/  CS2R R112, SRZ ;  /* 0x0000000000707805 */ /* 0x000fe2000001ff00 */
[----:B------:R-:W-:Y:S01]  /*1800*/  UMOV UR12, UR5 ;  /* 0x00000005000c7c82 */ /* 0x000fe20008000000 */
        /* <DEDUP_REMOVED lines=16> */
[----:B------:R2:W-:Y:S01]  /*1910*/  STL [R1], RZ ;  /* 0x000000ff01007387 */ /* 0x0005e20000100800 */
[----:B------:R-:W-:Y:S02]  /*1920*/  CS2R R138, SRZ ;  /* 0x00000000008a7805 */ /* 0x000fe4000001ff00 */
[----:B------:R-:W-:Y:S02]  /*1930*/  CS2R R140, SRZ ;  /* 0x00000000008c7805 */ /* 0x000fe4000001ff00 */
[----:B------:R-:W-:Y:S02]  /*1940*/  CS2R R142, SRZ ;  /* 0x00000000008e7805 */ /* 0x000fe4000001ff00 */
[----:B------:R-:W-:-:S02]  /*1950*/  CS2R R144, SRZ ;  /* 0x0000000000907805 */ /* 0x000fc4000001ff00 */
[----:B------:R-:W-:Y:S02]  /*1960*/  CS2R R146, SRZ ;  /* 0x0000000000927805 */ /* 0x000fe4000001ff00 */
[----:B------:R-:W-:Y:S02]  /*1970*/  CS2R R148, SRZ ;  /* 0x0000000000947805 */ /* 0x000fe4000001ff00 */
[----:B------:R-:W-:Y:S02]  /*1980*/  CS2R R150, SRZ ;  /* 0x0000000000967805 */ /* 0x000fe4000001ff00 */
[----:B------:R-:W-:Y:S02]  /*1990*/  CS2R R24, SRZ ;  /* 0x0000000000187805 */ /* 0x000fe4000001ff00 */
[----:B---3--:R-:W-:Y:S02]  /*19a0*/  CS2R R26, SRZ ;  /* 0x00000000001a7805 */ /* 0x008fe4000001ff00 */
[----:B------:R-:W-:-:S02]  /*19b0*/  CS2R R28, SRZ ;  /* 0x00000000001c7805 */ /* 0x000fc4000001ff00 */
[----:B------:R-:W-:Y:S02]  /*19c0*/  CS2R R30, SRZ ;  /* 0x00000000001e7805 */ /* 0x000fe4000001ff00 */
[----:B------:R-:W-:Y:S02]  /*19d0*/  CS2R R32, SRZ ;  /* 0x0000000000207805 */ /* 0x000fe4000001ff00 */
        /* <DEDUP_REMOVED lines=26> */
[----:B------:R-:W-:Y:S01]  /*1b80*/  CS2R R86, SRZ ;  /* 0x0000000000567805 */ /* 0x000fe2000001ff00 */
[----:B--2---:R-:W-:Y:S06]  /*1b90*/  @!P0 BRA `(.L_x_14) ;  /* 0x0000001000888947 */ /* 0x004fec0003800000 */
[----:B------:R-:W-:-:S06]  /*1ba0*/  UISETP.NE.AND UP0, UPT, UR23, 0x3, UPT ;  /* 0x000000031700788c */ /* 0x000fcc000bf05270 */
[----:B------:R-:W-:-:S13]  /*1bb0*/  PLOP3.LUT P1, PT, PT, PT, UP0, 0x80, 0x0 ;  /* 0x000000000000781c */ /* 0x000fda0003f2f008 */
[----:B------:R-:W-:Y:S05]  /*1bc0*/  @!P1 BRA `(.L_x_15) ;  /* 0x0000000000049947 */ /* 0x000fea0003800000 */
[----:B------:R-:W-:Y:S01]  /*1bd0*/  BPT.TRAP 0x1 ;  /* 0x000000040000795c */ /* 0x000fe20000300000 */
.L_x_15:
[----:B------:R-:W-:Y:S01]  /*1be0*/  ULEA UR6, UR5, UR10, 0x3 ;  /* 0x0000000a05067291 */ /* 0x000fe2000f8e183f */
[----:B------:R-:W-:-:S05]  /*1bf0*/  IMAD.U32 R0, RZ, RZ, UR4 ;  /* 0x00000004ff007e24 */ /* 0x000fca000f8e00ff */
[----:B------:R-:W-:-:S04]  /*1c00*/  SHF.L.U32 R0, R0, 0x1f, RZ ;  /* 0x0000001f00007819 */ /* 0x000fc800000006ff */
[----:B------:R0:W1:Y:S01]  /*1c10*/  SYNCS.PHASECHK.TRANS64.TRYWAIT P0, [UR6], R0 ;  /* 0x00000000ff0075a7 */ /* 0x0000620008000146 */
[----:B------:R-:W-:Y:S05]  /*1c20*/  @!P1 BRA `(.L_x_16) ;  /* 0x0000000000049947 */ /* 0x000fea0003800000 */
[----:B------:R-:W-:Y:S01]  /*1c30*/  BPT.TRAP 0x1 ;  /* 0x000000040000795c */ /* 0x000fe20000300000 */
.L_x_16:
[----:B-1----:R-:W-:Y:S05]  /*1c40*/  @P0 BRA `(.L_x_17) ;  /* 0x0000000000080947 */ /* 0x002fea0003800000 */
[----:B------:R-:W1:Y:S02]  /*1c50*/  SYNCS.PHASECHK.TRANS64.TRYWAIT P0, [UR6], R0 ;  /* 0x00000000ff0075a7 */ /* 0x000e640008000146 */
[----:B-1----:R-:W-:Y:S05]  /*1c60*/  @!P0 BRA `(.L_x_18) ;  /* 0x000000e800988947 */ /* 0x002fea0003800000 */
.L_x_17:
[----:B------:R-:W-:Y:S01]  /*1c70*/  UIADD3 UR6, UR10, 0x21180, URZ ;  /* 0x000211800a067890 */ /* 0x000fe2000fffe03f */
[----:B------:R-:W-:Y:S01]  /*1c80*/  WARPGROUP.ARRIVE ;  /* 0x00000000000079c5 */ /* 0x000fe20000000000 */
[----:B------:R-:W-:Y:S01]  /*1c90*/  ULOP3.LUT UR7, UR11, 0x10000, URZ, 0xfc, !UPT ;  /* 0x000100000b077892 */ /* 0x000fe2000f8efc3f */
[----:B------:R2:W-:Y:S01]  /*1ca0*/  STL [R1+0x74], RZ ;  /* 0x000074ff01007387 */ /* 0x0005e20000100800 */
[----:B------:R-:W-:Y:S01]  /*1cb0*/  USHF.R.U32.HI UR6, URZ, 0x4, UR6 ;  /* 0x000000043f067899 */ /* 0x000fe20008011606 */
[----:B01----:R-:W-:Y:S01]  /*1cc0*/  IMAD.MOV.U32 R0, RZ, RZ, RZ ;  /* 0x000000ffff007224 */ /* 0x003fe200078e00ff */
[----:B------:R-:W-:Y:S01]  /*1cd0*/  UIMAD UR7, UR5, 0x300, UR7 ;  /* 0x00000300050778a4 */ /* 0x000fe2000f8e0207 */
[----:B------:R2:W-:Y:S01]  /*1ce0*/  STL [R1+0x70], RZ ;  /* 0x000070ff01007387 */ /* 0x0005e20000100800 */
[----:B------:R-:W-:Y:S01]  /*1cf0*/  ULOP3.LUT UR6, UR6, 0x3fff, URZ, 0xc0, !UPT ;  /* 0x00003fff06067892 */ /* 0x000fe2000f8ec03f */
[----:B------:R-:W-:Y:S01]  /*1d00*/  CS2R R2, SRZ ;  /* 0x0000000000027805 */ /* 0x000fe2000001ff00 */
[----:B------:R-:W-:Y:S01]  /*1d10*/  UMOV UR17, 0x80000020 ;  /* 0x8000002000117882 */ /* 0x000fe20000000000 */
[----:B------:R-:W-:Y:S01]  /*1d20*/  UMOV UR19, 0x80000020 ;  /* 0x8000002000137882 */ /* 0x000fe20000000000 */
[----:B------:R-:W-:Y:S01]  /*1d30*/  ULOP3.LUT UR6, UR6, 0x10000, URZ, 0xfc, !UPT ;  /* 0x0001000006067892 */ /* 0x000fe2000f8efc3f */
[----:B------:R2:W-:Y:S01]  /*1d40*/  STL [R1+0x6c], RZ ;  /* 0x00006cff01007387 */ /* 0x0005e20000100800 */
[----:B------:R-:W-:Y:S01]  /*1d50*/  UMOV UR16, UR7 ;  /* 0x0000000700107c82 */ /* 0x000fe20008000000 */
[----:B------:R-:W-:Y:S01]  /*1d60*/  CS2R R4, SRZ ;  /* 0x0000000000047805 */ /* 0x000fe2000001ff00 */
[----:B------:R-:W-:Y:S01]  /*1d70*/  ULEA UR8, UR5, UR6, 0x9 ;  /* 0x0000000605087291 */ /* 0x000fe2000f8e483f */
[----:B------:R2:W-:Y:S01]  /*1d80*/  STL [R1+0x68], RZ ;  /* 0x000068ff01007387 */ /* 0x0005e20000100800 */
[----:B------:R-:W-:Y:S01]  /*1d90*/  CS2R R6, SRZ ;  /* 0x0000000000067805 */ /* 0x000fe2000001ff00 */
[----:B------:R-:W-:Y:S01]  /*1da0*/  UMOV UR6, 0x2 ;  /* 0x0000000200067882 */ /* 0x000fe20000000000 */
[----:B------:R-:W-:Y:S01]  /*1db0*/  CS2R R8, SRZ ;  /* 0x0000000000087805 */ /* 0x000fe2000001ff00 */
[----:B------:R2:W-:Y:S01]  /*1dc0*/  STL [R1+0x64], RZ ;  /* 0x000064ff01007387 */ /* 0x0005e20000100800 */
[----:B------:R-:W-:Y:S01]  /*1dd0*/  CS2R R10, SRZ ;  /* 0x00000000000a7805 */ /* 0x000fe2000001ff00 */
[----:B------:R-:W-:Y:S01]  /*1de0*/  UMOV UR18, UR8 ;  /* 0x0000000800127c82 */ /* 0x000fe20008000000 */
[----:B------:R-:W-:Y:S01]  /*1df0*/  CS2R R12, SRZ ;  /* 0x00000000000c7805 */ /* 0x000fe2000001ff00 */
[----:B------:R-:W-:Y:S01]  /*1e00*/  QGMMA.64x128x32.F32.E4M3.E4M3 R88, gdesc[UR16], RZ, !UPT ;  /* 0x01e00000105879f3 */ /* 0x000fe2000c7008ff */
[----:B------:R-:W-:Y:S01]  /*1e10*/  UIADD3 UR16, UR7, 0x200, URZ ;  /* 0x0000020007107890 */ /* 0x000fe2000fffe03f */
[----:B------:R2:W-:Y:S01]  /*1e20*/  STL [R1+0x60], RZ ;  /* 0x000060ff01007387 */ /* 0x0005e20000100800 */
[----:B------:R-:W-:Y:S01]  /*1e30*/  UMOV UR17, 0x80000020 ;  /* 0x8000002000117882 */ /* 0x000fe20000000000 */
[----:B------:R-:W-:-:S02]  /*1e40*/  CS2R R14, SRZ ;  /* 0x00000000000e7805 */ /* 0x000fc4000001ff00 */
[----:B------:R-:W-:Y:S01]  /*1e50*/  CS2R R16, SRZ ;  /* 0x0000000000107805 */ /* 0x000fe2000001ff00 */
[----:B------:R2:W-:Y:S01]  /*1e60*/  STL [R1+0x5c], RZ ;  /* 0x00005cff01007387 */ /* 0x0005e20000100800 */
[----:B------:R-:W-:Y:S02]  /*1e70*/  CS2R R18, SRZ ;  /* 0x0000000000127805 */ /* 0x000fe4000001ff00 */
[----:B------:R-:W-:Y:S02]  /*1e80*/  CS2R R20, SRZ ;  /* 0x0000000000147805 */ /* 0x000fe4000001ff00 */
[----:B------:R-:W-:Y:S01]  /*1e90*/  CS2R R22, SRZ ;  /* 0x0000000000167805 */ /* 0x000fe2000001ff00 */
[----:B------:R2:W-:Y:S01]  /*1ea0*/  STL [R1+0x58], RZ ;  /* 0x000058ff01007387 */ /* 0x0005e20000100800 */
[----:B------:R-:W-:Y:S01]  /*1eb0*/  CS2R R152, SRZ ;  /* 0x0000000000987805 */ /* 0x000fe2000001ff00 */
[----:B------:R-:W-:Y:S01]  /*1ec0*/  QGMMA.64x128x32.F32.E4M3.E4M3 R24, gdesc[UR16], RZ, !UPT ;  /* 0x01e00000101879f3 */ /* 0x000fe2000c7008ff */
[----:B------:R-:W-:Y:S01]  /*1ed0*/  UIADD3 UR16, UR7, 0x2, URZ ;  /* 0x0000000207107890 */ /* 0x000fe2000fffe03f */
[----:B------:R2:W-:Y:S01]  /*1ee0*/  STL [R1+0x54], RZ ;  /* 0x000054ff01007387 */ /* 0x0005e20000100800 */
[----:B------:R-:W-:Y:S01]  /*1ef0*/  UIADD3 UR18, UR8, 0x2, URZ ;  /* 0x0000000208127890 */ /* 0x000fe2000fffe03f */
[----:B------:R-:W-:Y:S01]  /*1f00*/  CS2R R154, SRZ ;  /* 0x00000000009a7805 */ /* 0x000fe2000001ff00 */
[----:B------:R-:W-:Y:S01]  /*1f10*/  UMOV UR17, 0x80000020 ;  /* 0x8000002000117882 */ /* 0x000fe20000000000 */
        /* <DEDUP_REMOVED lines=9> */
[----:B------:R-:W-:Y:S02]  /*1fb0*/  CS2R R166, SRZ ;  /* 0x0000000000a67805 */ /* 0x000fe4000001ff00 */
        /* <DEDUP_REMOVED lines=39> */
[----:B------:R-:W-:-:S03]  /*2230*/  IMAD.MOV.U32 R226, RZ, RZ, RZ ;  /* 0x000000ffffe27224 */ /* 0x000fc600078e00ff */
[----:B------:R2:W-:Y:S04]  /*2240*/  STL [R1+0x1c], RZ ;  /* 0x00001cff01007387 */ /* 0x0005e80000100800 */
[----:B------:R2:W-:Y:S04]  /*2250*/  STL [R1+0x18], RZ ;  /* 0x000018ff01007387 */ /* 0x0005e80000100800 */
[----:B------:R2:W-:Y:S04]  /*2260*/  STL [R1+0x14], RZ ;  /* 0x000014ff01007387 */ /* 0x0005e80000100800 */
[----:B------:R2:W-:Y:S04]  /*2270*/  STL [R1+0x10], RZ ;  /* 0x000010ff01007387 */ /* 0x0005e80000100800 */
[----:B------:R2:W-:Y:S04]  /*2280*/  STL [R1+0xc], RZ ;  /* 0x00000cff01007387 */ /* 0x0005e80000100800 */
[----:B------:R2:W-:Y:S04]  /*2290*/  STL [R1+0x8], RZ ;  /* 0x000008ff01007387 */ /* 0x0005e80000100800 */
[----:B------:R2:W-:Y:S04]  /*22a0*/  STL [R1+0x4], RZ ;  /* 0x000004ff01007387 */ /* 0x0005e80000100800 */
[----:B------:R2:W-:Y:S01]  /*22b0*/  STL [R1], RZ ;  /* 0x000000ff01007387 */ /* 0x0005e20000100800 */
[----:B------:R-:W-:Y:S01]  /*22c0*/  QGMMA.64x128x32.F32.E4M3.E4M3 R88, gdesc[UR16], R88 ;  /* 0x01e00000105879f3 */ /* 0x000fe20008700858 */
[----:B------:R-:W-:Y:S01]  /*22d0*/  UIADD3 UR16, UR7, 0x202, URZ ;  /* 0x0000020207107890 */ /* 0x000fe2000fffe03f */
[----:B------:R-:W-:-:S02]  /*22e0*/  UMOV UR17, 0x80000020 ;  /* 0x8000002000117882 */ /* 0x000fc40000000000 */
[----:B------:R-:W-:Y:S02]  /*22f0*/  ULDC UR7, c[0x0][0x50c] ;  /* 0x0001430000077ab9 */ /* 0x000fe40000000800 */
[----:B------:R-:W-:-:S04]  /*2300*/  UISETP.NE.AND UP0, UPT, UR7, 0x2, UPT ;  /* 0x000000020700788c */ /* 0x000fc8000bf05270 */
[----:B------:R-:W-:Y:S02]  /*2310*/  USEL UR7, URZ, 0x1, UP0 ;  /* 0x000000013f077887 */ /* 0x000fe40008000000 */
[----:B------:R-:W-:Y:S04]  /*2320*/  QGMMA.64x128x32.F32.E4M3.E4M3 R24, gdesc[UR16], R24, gsb0 ;  /* 0x01e00000101879f3 */ /* 0x000fe80008000818 */
[----:B------:R-:W-:-:S13]  /*2330*/  ISETP.NE.AND P0, PT, RZ, UR7, PT ;  /* 0x00000007ff007c0c */ /* 0x000fda000bf05270 */
[----:B--2---:R-:W-:Y:S05]  /*2340*/  @!P0 BRA `(.L_x_19) ;  /* 0x0000000800808947 */ /* 0x004fea0003800000 */
[----:B------:R-:W-:Y:S02]  /*2350*/  WARPGROUP.DEPBAR.LE gsb0, 0x0 ;  /* 0x00008000000079c5 */ /* 0x000fe40000010000 */
[----:B------:R-:W-:-:S01]  /*2360*/  FADD R227, RZ, R58 ;  /* 0x0000003affe37221 */ /* 0x000fc20000000000 */
[----:B------:R-:W-:Y:S01]  /*2370*/  FADD R226, RZ, R88 ;  /* 0x00000058ffe27221 */ /* 0x000fe20000000000 */
[----:B------:R-:W-:-:S01]  /*2380*/  FADD R225, RZ, R89 ;  /* 0x00000059ffe17221 */ /* 0x000fc20000000000 */
[----:B------:R-:W-:Y:S01]  /*2390*/  FADD R224, RZ, R90 ;  /* 0x0000005affe07221 */ /* 0x000fe20000000000 */
[----:B------:R-:W-:-:S01]  /*23a0*/  FADD R223, RZ, R91 ;  /* 0x0000005bffdf7221 */ /* 0x000fc20000000000 */
[----:B------:R0:W-:Y:S01]  /*23b0*/  STL [R1], R227 ;  /* 0x000000e301007387 */ /* 0x0001e20000100800 */
[----:B------:R-:W-:-:S01]  /*23c0*/  FADD R222, RZ, R92 ;  /* 0x0000005cffde7221 */ /* 0x000fc20000000000 */
[----:B------:R-:W-:Y:S01]  /*23d0*/  FADD R221, RZ, R93 ;  /* 0x0000005dffdd7221 */ /* 0x000fe20000000000 */
[----:B------:R-:W-:-:S01]  /*23e0*/  FADD R220, RZ, R94 ;  /* 0x0000005effdc7221 */ /* 0x000fc20000000000 */
[----:B------:R-:W-:Y:S01]  /*23f0*/  FADD R219, RZ, R95 ;  /* 0x0000005fffdb7221 */ /* 0x000fe20000000000 */
[----:B------:R-:W-:-:S01]  /*2400*/  FADD R218, RZ, R96 ;  /* 0x00000060ffda7221 */ /* 0x000fc20000000000 */
[----:B------:R-:W-:Y:S01]  /*2410*/  FADD R217, RZ, R97 ;  /* 0x00000061ffd97221 */ /* 0x000fe20000000000 */
[----:B------:R-:W-:-:S01]  /*2420*/  FADD R216, RZ, R98 ;  /* 0x00000062ffd87221 */ /* 0x000fc20000000000 */
[----:B------:R-:W-:Y:S01]  /*2430*/  FADD R215, RZ, R99 ;  /* 0x00000063ffd77221 */ /* 0x000fe20000000000 */
[----:B------:R-:W-:-:S01]  /*2440*/  FADD R214, RZ, R100 ;  /* 0x00000064ffd67221 */ /* 0x000fc20000000000 */
[----:B0-----:R-:W-:Y:S01]  /*2450*/  FADD R227, RZ, R59 ;  /* 0x0000003bffe37221 */ /* 0x001fe20000000000 */
[----:B------:R-:W-:-:S01]  /*2460*/  FADD R213, RZ, R101 ;  /* 0x00000065ffd57221 */ /* 0x000fc20000000000 */
[----:B------:R-:W-:Y:S01]  /*2470*/  FADD R212, RZ, R102 ;  /* 0x00000066ffd47221 */ /* 0x000fe20000000000 */
[----:B------:R-:W-:-:S01]  /*2480*/  FADD R211, RZ, R103 ;  /* 0x00000067ffd37221 */ /* 0x000fc20000000000 */
[----:B------:R-:W-:Y:S01]  /*2490*/  FADD R210, RZ, R104 ;  /* 0x00000068ffd27221 */ /* 0x000fe20000000000 */
[----:B------:R0:W-:Y:S01]  /*24a0*/  STL [R1+0x4], R227 ;  /* 0x000004e301007387 */ /* 0x0001e20000100800 */
        /* <DEDUP_REMOVED lines=93> */
[----:B------:R-:W-:Y:S01]  /*2a80*/  UMOV UR6, URZ ;  /* 0x0000003f00067c82 */ /* 0x000fe20008000000 */
[----:B0-----:R-:W-:-:S05]  /*2a90*/  FADD R227, RZ, R66 ;  /* 0x00000042ffe37221 */ /* 0x001fca0000000000 */
[----:B------:R0:W-:Y:S02]  /*2aa0*/  STL [R1+0x20], R227 ;  /* 0x000020e301007387 */ /* 0x0001e40000100800 */
        /* <DEDUP_REMOVED lines=42> */
.L_x_19:
[----:B------:R-:W-:-:S04]  /*2d50*/  UIADD3 UR12, UR5, 0x1, URZ ;  /* 0x00000001050c7890 */ /* 0x000fc8000fffe03f */
[----:B------:R-:W-:-:S04]  /*2d60*/  UISETP.NE.AND UP0, UPT, UR12, 0xb, UPT ;  /* 0x0000000b0c00788c */ /* 0x000fc8000bf05270 */
[----:B------:R-:W-:Y:S02]  /*2d70*/  USEL UR8, URZ, 0x1, UP0 ;  /* 0x000000013f087887 */ /* 0x000fe40008000000 */
[----:B------:R-:W-:Y:S02]  /*2d80*/  USEL UR12, UR12, URZ, UP0 ;  /* 0x0000003f0c0c7287 */ /* 0x000fe40008000000 */
[----:B------:R-:W-:-:S06]  /*2d90*/  ULOP3.LUT UR8, UR4, UR8, URZ, 0x3c, !UPT ;  /* 0x0000000804087292 */ /* 0x000fcc000f8e3c3f */
[----:B0-----:R-:W-:Y:S01]  /*2da0*/  IMAD.U32 R227, RZ, RZ, UR8 ;  /* 0x00000008ffe37e24 */ /* 0x001fe2000f8e00ff */
[----:B------:R-:W-:-:S06]  /*2db0*/  UMOV UR8, 0x1 ;  /* 0x0000000100087882 */ /* 0x000fcc0000000000 */
.L_x_14:
[----:B------:R-:W-:-:S04]  /*2dc0*/  UISETP.LT.AND UP0, UPT, UR9, 0x1, UPT ;  /* 0x000000010900788c */ /* 0x000fc8000bf01270 */
[----:B------:R-:W-:-:S04]  /*2dd0*/  USEL UR16, UR9, 0x1, UP0 ;  /* 0x0000000109107887 */ /* 0x000fc80008000000 */
[----:B------:R-:W-:-:S04]  /*2de0*/  UIADD3 UR16, UR9, -UR16, URZ ;  /* 0x8000001009107290 */ /* 0x000fc8000fffe03f */
[----:B------:R-:W-:-:S06]  /*2df0*/  UISETP.GE.AND UP0, UPT, UR16, 0x1, UPT ;  /* 0x000000011000788c */ /* 0x000fcc000bf06270 */
[----:B------:R-:W-:-:S13]  /*2e00*/  PLOP3.LUT P0, PT, PT, PT, UP0, 0x80, 0x0 ;  /* 0x000000000000781c */ /* 0x000fda0003f0f008 */
[----:B------:R-:W-:Y:S05]  /*2e10*/  @!P0 BRA `(.L_x_20) ;  /* 0x0000001000a48947 */ /* 0x000fea0003800000 */
[----:B------:R-:W-:Y:S01]  /*2e20*/  IMAD.U32 R228, RZ, RZ, UR16 ;  /* 0x00000010ffe47e24 */ /* 0x000fe2000f8e00ff */
[----:B------:R-:W-:Y:S01]  /*2e30*/  UMOV UR24, UR5 ;  /* 0x0000000500187c82 */ /* 0x000fe20008000000 */
[----:B------:R-:W-:-:S05]  /*2e40*/  ULDC UR25, c[0x0][0x50c] ;  /* 0x0001430000197ab9 */ /* 0x000fca0000000800 */
.L_x_28:
[----:B------:R-:W-:-:S06]  /*2e50*/  UISETP.NE.AND UP0, UPT, UR23, 0x3, UPT ;  /* 0x000000031700788c */ /* 0x000fcc000bf05270 */
[----:B------:R-:W-:-:S13]  /*2e60*/  PLOP3.LUT P1, PT, PT, PT, UP0, 0x80, 0x0 ;  /* 0x000000000000781c */ /* 0x000fda0003f2f008 */
[----:B01----:R-:W-:Y:S05]  /*2e70*/  @!P1 BRA `(.L_x_21) ;  /* 0x0000000000049947 */ /* 0x003fea0003800000 */
[----:B------:R-:W-:Y:S01]  /*2e80*/  BPT.TRAP 0x1 ;  /* 0x000000040000795c */ /* 0x000fe20000300000 */
.L_x_21:
[----:B------:R-:W0:Y:S01]  /*2e90*/  S2UR UR16, SR_CgaCtaId ;  /* 0x00000000001079c3 */ /* 0x000e220000008800 */
[----:B------:R-:W-:Y:S01]  /*2ea0*/  UMOV UR10, 0x400 ;  /* 0x00000400000a7882 */ /* 0x000fe20000000000 */
[----:B------:R-:W-:Y:S01]  /*2eb0*/  SHF.L.U32 R229, R227, 0x1f, RZ ;  /* 0x0000001fe3e57819 */ /* 0x000fe200000006ff */
[----:B0-----:R-:W-:-:S04]  /*2ec0*/  ULEA UR10, UR16, UR10, 0x18 ;  /* 0x0000000a100a7291 */ /* 0x001fc8000f8ec03f */
[----:B------:R-:W-:-:S09]  /*2ed0*/  ULEA UR16, UR12, UR10, 0x3 ;  /* 0x0000000a0c107291 */ /* 0x000fd2000f8e183f */
[----:B------:R0:W1:Y:S01]  /*2ee0*/  SYNCS.PHASECHK.TRANS64.TRYWAIT P0, [UR16], R229 ;  /* 0x000000e5ff0075a7 */ /* 0x0000620008000150 */
[----:B------:R-:W-:Y:S05]  /*2ef0*/  @!P1 BRA `(.L_x_22) ;  /* 0x0000000000049947 */ /* 0x000fea0003800000 */
[----:B------:R-:W-:Y:S01]  /*2f00*/  BPT.TRAP 0x1 ;  /* 0x000000040000795c */ /* 0x000fe20000300000 */
.L_x_22:
[----:B-1----:R-:W-:Y:S05]  /*2f10*/  @P0 BRA `(.L_x_23) ;  /* 0x0000000000080947 */ /* 0x002fea0003800000 */
[----:B------:R-:W1:Y:S02]  /*2f20*/  SYNCS.PHASECHK.TRANS64.TRYWAIT P0, [UR16], R229 ;  /* 0x000000e5ff0075a7 */ /* 0x000e640008000150 */
[----:B-1----:R-:W-:Y:S05]  /*2f30*/  @!P0 BRA `(.L_x_24) ;  /* 0x000000d400fc8947 */ /* 0x002fea0003800000 */
.L_x_23:
[----:B------:R-:W-:Y:S01]  /*2f40*/  UIADD3 UR16, UR10, 0x21180, URZ ;  /* 0x000211800a107890 */ /* 0x000fe2000fffe03f */
[----:B------:R-:W-:Y:S01]  /*2f50*/  WARPGROUP.ARRIVE ;  /* 0x00000000000079c5 */ /* 0x000fe20000000000 */
[----:B------:R-:W-:Y:S02]  /*2f60*/  UISETP.NE.AND UP0, UPT, UR7, URZ, UPT ;  /* 0x0000003f0700728c */ /* 0x000fe4000bf05270 */
[----:B------:R-:W-:Y:S02]  /*2f70*/  USHF.R.U32.HI UR16, URZ, 0x4, UR16 ;  /* 0x000000043f107899 */ /* 0x000fe40008011610 */
[----:B------:R-:W-:Y:S02]  /*2f80*/  USEL UR8, UR8, URZ, !UP0 ;  /* 0x0000003f08087287 */ /* 0x000fe4000c000000 */
[----:B------:R-:W-:Y:S02]  /*2f90*/  ULOP3.LUT UR16, UR16, 0x3fff, URZ, 0xc0, !UPT ;  /* 0x00003fff10107892 */ /* 0x000fe4000f8ec03f */
[----:B------:R-:W-:-:S02]  /*2fa0*/  UISETP.NE.U32.AND UP0, UPT, UR8, URZ, UPT ;  /* 0x0000003f0800728c */ /* 0x000fc4000bf05070 */
[----:B------:R-:W-:Y:S02]  /*2fb0*/  ULOP3.LUT UR7, UR11, 0x10000, URZ, 0xfc, !UPT ;  /* 0x000100000b077892 */ /* 0x000fe4000f8efc3f */
[----:B------:R-:W-:Y:S02]  /*2fc0*/  ULOP3.LUT UR8, UR16, 0x10000, URZ, 0xfc, !UPT ;  /* 0x0001000010087892 */ /* 0x000fe4000f8efc3f */
[----:B------:R-:W-:Y:S02]  /*2fd0*/  UIMAD UR7, UR12, 0x300, UR7 ;  /* 0x000003000c0778a4 */ /* 0x000fe4000f8e0207 */
[----:B------:R-:W-:Y:S01]  /*2fe0*/  ULEA UR8, UR12, UR8, 0x9 ;  /* 0x000000080c087291 */ /* 0x000fe2000f8e483f */
[----:B------:R-:W-:Y:S01]  /*2ff0*/  UMOV UR17, 0x80000020 ;  /* 0x8000002000117882 */ /* 0x000fe20000000000 */
[----:B------:R-:W-:Y:S01]  /*3000*/  UMOV UR19, 0x80000020 ;  /* 0x8000002000137882 */ /* 0x000fe20000000000 */
[----:B------:R-:W-:Y:S02]  /*3010*/  UIADD3 UR6, UR6, 0x2, URZ ;  /* 0x0000000206067890 */ /* 0x000fe4000fffe03f */
[----:B------:R-:W-:-:S02]  /*3020*/  UMOV UR16, UR7 ;  /* 0x0000000700107c82 */ /* 0x000fc40008000000 */
[----:B------:R-:W-:Y:S02]  /*3030*/  UMOV UR18, UR8 ;  /* 0x0000000800127c82 */ /* 0x000fe40008000000 */
[----:B------:R-:W-:Y:S01]  /*3040*/  QGMMA.64x128x32.F32.E4M3.E4M3 R88, gdesc[UR16], R88, UP0 ;  /* 0x01e00000105879f3 */ /* 0x000fe2000bf00858 */
[----:B------:R-:W-:Y:S01]  /*3050*/  UIADD3 UR16, UR7, 0x200, URZ ;  /* 0x0000020007107890 */ /* 0x000fe2000fffe03f */
[----:B------:R-:W-:-:S10]  /*3060*/  UMOV UR17, 0x80000020 ;  /* 0x8000002000117882 */ /* 0x000fd40000000000 */
[----:B------:R-:W-:Y:S01]  /*3070*/  QGMMA.64x128x32.F32.E4M3.E4M3 R24, gdesc[UR16], R24, UP0 ;  /* 0x01e00000101879f3 */ /* 0x000fe2000bf00818 */
[----:B------:R-:W-:Y:S02]  /*3080*/  UIADD3 UR16, UR7, 0x2, URZ ;  /* 0x0000000207107890 */ /* 0x000fe4000fffe03f */
[----:B------:R-:W-:Y:S01]  /*3090*/  UIADD3 UR18, UR8, 0x2, URZ ;  /* 0x0000000208127890 */ /* 0x000fe2000fffe03f */
[----:B------:R-:W-:Y:S01]  /*30a0*/  UMOV UR17, 0x80000020 ;  /* 0x8000002000117882 */ /* 0x000fe20000000000 */
[----:B------:R-:W-:Y:S01]  /*30b0*/  UMOV UR19, 0x80000020 ;  /* 0x8000002000137882 */ /* 0x000fe20000000000 */
[----:B------:R-:W-:-:S06]  /*30c0*/  UISETP.NE.AND UP0, UPT, UR6, UR25, UPT ;  /* 0x000000190600728c */ /* 0x000fcc000bf05270 */
[----:B------:R-:W-:Y:S01]  /*30d0*/  QGMMA.64x128x32.F32.E4M3.E4M3 R88, gdesc[UR16], R88 ;  /* 0x01e00000105879f3 */ /* 0x000fe20008700858 */
[----:B------:R-:W-:Y:S01]  /*30e0*/  UIADD3 UR16, UR7, 0x202, URZ ;  /* 0x0000020207107890 */ /* 0x000fe2000fffe03f */
[----:B------:R-:W-:Y:S01]  /*30f0*/  UMOV UR17, 0x80000020 ;  /* 0x8000002000117882 */ /* 0x000fe20000000000 */
[----:B------:R-:W-:-:S06]  /*3100*/  USEL UR7, URZ, 0x1, UP0 ;  /* 0x000000013f077887 */ /* 0x000fcc0008000000 */
[----:B------:R-:W-:-:S03]  /*3110*/  ISETP.NE.AND P0, PT, RZ, UR7, PT ;  /* 0x00000007ff007c0c */ /* 0x000fc6000bf05270 */
[----:B------:R-:W-:Y:S03]  /*3120*/  QGMMA.64x128x32.F32.E4M3.E4M3 R24, gdesc[UR16], R24, gsb0 ;  /* 0x01e00000101879f3 */ /* 0x000fe60008000818 */
[----:B------:R-:W-:-:S07]  /*3130*/  WARPGROUP.DEPBAR.LE gsb0, 0x1 ;  /* 0x00008000000079c5 */ /* 0x000fce0000010100 */
[----:B------:R-:W-:Y:S05]  /*3140*/  @!P0 BRA `(.L_x_25) ;  /* 0x0000000c00808947 */ /* 0x000fea0003800000 */
[----:B------:R-:W-:Y:S02]  /*3150*/  WARPGROUP.DEPBAR.LE gsb0, 0x0 ;  /* 0x00008000000079c5 */ /* 0x000fe40000010000 */
[----:B------:R-:W-:-:S01]  /*3160*/  FADD R226, R88, R226 ;  /* 0x000000e258e27221 */ /* 0x000fc20000000000 */
[----:B------:R-:W-:Y:S01]  /*3170*/  FADD R225, R89, R225 ;  /* 0x000000e159e17221 */ /* 0x000fe20000000000 */
[----:B------:R1:W-:Y:S01]  /*3180*/  STL [R1+0x88], R227 ;  /* 0x000088e301007387 */ /* 0x0003e20000100800 */
[----:B------:R-:W-:-:S01]  /*3190*/  FADD R224, R90, R224 ;  /* 0x000000e05ae07221 */ /* 0x000fc20000000000 */
[----:B------:R-:W-:Y:S01]  /*31a0*/  FADD R223, R91, R223 ;  /* 0x000000df5bdf7221 */ /* 0x000fe20000000000 */
[----:B------:R-:W-:-:S01]  /*31b0*/  FADD R222, R92, R222 ;  /* 0x000000de5cde7221 */ /* 0x000fc20000000000 */
[----:B------:R-:W-:Y:S01]  /*31c0*/  FADD R221, R93, R221 ;  /* 0x000000dd5ddd7221 */ /* 0x000fe20000000000 */
[----:B-1----:R-:W2:Y:S04]  /*31d0*/  LDL.LU R227, [R1+0x30] ;  /* 0x0000300001e37983 */ /* 0x002ea80000300800 */
[----:B------:R1:W-:Y:S01]  /*31e0*/  STL [R1+0x8c], R226 ;  /* 0x00008ce201007387 */ /* 0x0003e20000100800 */
[----:B------:R-:W-:-:S01]  /*31f0*/  FADD R220, R94, R220 ;  /* 0x000000dc5edc7221 */ /* 0x000fc20000000000 */
[----:B------:R-:W-:-:S02]  /*3200*/  FADD R219, R95, R219 ;  /* 0x000000db5fdb7221 */ /* 0x000fc40000000000 */
[----:B-1----:R-:W3:Y:S04]  /*3210*/  LDL.LU R226, [R1+0x2c] ;  /* 0x00002c0001e27983 */ /* 0x002ee80000300800 */
[----:B------:R1:W-:Y:S01]  /*3220*/  STL [R1+0x90], R225 ;  /* 0x000090e101007387 */ /* 0x0003e20000100800 */
[----:B------:R-:W-:-:S03]  /*3230*/  FADD R218, R96, R218 ;  /* 0x000000da60da7221 */ /* 0x000fc60000000000 */
[----:B-1----:R-:W4:Y:S04]  /*3240*/  LDL.LU R225, [R1+0x28] ;  /* 0x0000280001e17983 */ /* 0x002f280000300800 */
        /* <DEDUP_REMOVED lines=9> */
[----:B------:R1:W-:Y:S04]  /*32e0*/  STL [R1+0xa0], R221 ;  /* 0x0000a0dd01007387 */ /* 0x0003e80000100800 */
        /* <DEDUP_REMOVED lines=12> */
[----:B-1----:R-:W4:Y:S01]  /*33b0*/  LDL.LU R215, [R1] ;  /* 0x0000000001d77983 */ /* 0x002f220000300800 */
[----:B------:R-:W-:-:S01]  /*33c0*/  FADD R214, R100, R214 ;  /* 0x000000d664d67221 */ /* 0x000fc20000000000 */
[----:B------:R-:W-:Y:S01]  /*33d0*/  FADD R213, R101, R213 ;  /* 0x000000d565d57221 */ /* 0x000fe20000000000 */
[----:B------:R-:W-:-:S01]  /*33e0*/  FADD R212, R102, R212 ;  /* 0x000000d466d47221 */ /* 0x000fc20000000000 */
[----:B------:R-:W-:Y:S01]  /*33f0*/  FADD R211, R103, R211 ;  /* 0x000000d367d37221 */ /* 0x000fe20000000000 */
[----:B------:R-:W-:-:S01]  /*3400*/  FADD R210, R104, R210 ;  /* 0x000000d268d27221 */ /* 0x000fc20000000000 */
[----:B------:R-:W-:Y:S01]  /*3410*/  STL [R1+0xbc], R214 ;  /* 0x0000bcd601007387 */ /* 0x000fe20000100800 */
        /* <DEDUP_REMOVED lines=11> */
[----:B------:R1:W-:Y:S01]  /*34d0*/  STL [R1+0xc8], R211 ;  /* 0x0000c8d301007387 */ /* 0x0003e20000100800 */
[----:B------:R-:W-:-:S01]  /*34e0*/  FADD R200, R114, R200 ;  /* 0x000000c872c87221 */ /* 0x000fc20000000000 */
[----:B------:R-:W-:Y:S01]  /*34f0*/  FADD R199, R115, R199 ;  /* 0x000000c773c77221 */ /* 0x000fe20000000000 */
        /* <DEDUP_REMOVED lines=69> */
[----:B-----5:R-:W-:Y:S01]  /*3950*/  FADD R0, R57, R0 ;  /* 0x0000000039007221 */ /* 0x020fe20000000000 */
[----:B--2---:R-:W-:-:S01]  /*3960*/  FADD R227, R70, R227 ;  /* 0x000000e346e37221 */ /* 0x004fc20000000000 */
[----:B---3--:R-:W-:Y:S01]  /*3970*/  FADD R226, R69, R226 ;  /* 0x000000e245e27221 */ /* 0x008fe20000000000 */
[----:B----4-:R-:W-:-:S01]  /*3980*/  FADD R225, R68, R225 ;  /* 0x000000e144e17221 */ /* 0x010fc20000000000 */
        /* <DEDUP_REMOVED lines=9> */
[----:B------:R-:W-:-:S05]  /*3a20*/  FADD R215, R58, R215 ;  /* 0x000000d73ad77221 */ /* 0x000fca0000000000 */
[----:B------:R2:W-:Y:S04]  /*3a30*/  STL [R1], R215 ;  /* 0x000000d701007387 */ /* 0x0005e80000100800 */
[----:B------:R3:W-:Y:S04]  /*3a40*/  STL [R1+0x4], R216 ;  /* 0x000004d801007387 */ /* 0x0007e80000100800 */
        /* <DEDUP_REMOVED lines=8> */
[----:B-1----:R-:W4:Y:S04]  /*3ad0*/  LDL.LU R211, [R1+0x34] ;  /* 0x0000340001d37983 */ /* 0x002f280000300800 */
[----:B------:R1:W-:Y:S04]  /*3ae0*/  STL [R1+0x28], R225 ;  /* 0x000028e101007387 */ /* 0x0003e80000100800 */
[----:B------:R-:W4:Y:S04]  /*3af0*/  LDL.LU R212, [R1+0x38] ;  /* 0x0000380001d47983 */ /* 0x000f280000300800 */
[----:B------:R1:W-:Y:S04]  /*3b00*/  STL [R1+0x2c], R226 ;  /* 0x00002ce201007387 */ /* 0x0003e80000100800 */
[----:B------:R-:W4:Y:S04]  /*3b10*/  LDL.LU R213, [R1+0x3c] ;  /* 0x00003c0001d57983 */ /* 0x000f280000300800 */
[----:B------:R1:W-:Y:S04]  /*3b20*/  STL [R1+0x30], R227 ;  /* 0x000030e301007387 */ /* 0x0003e80000100800 */
[----:B------:R-:W4:Y:S04]  /*3b30*/  LDL.LU R214, [R1+0x40] ;  /* 0x0000400001d67983 */ /* 0x000f280000300800 */
[----:B--2---:R-:W2:Y:S04]  /*3b40*/  LDL.LU R215, [R1+0x44] ;  /* 0x0000440001d77983 */ /* 0x004ea80000300800 */
[----:B---3--:R-:W3:Y:S04]  /*3b50*/  LDL.LU R216, [R1+0x48] ;  /* 0x0000480001d87983 */ /* 0x008ee80000300800 */
[----:B----4-:R-:W4:Y:S04]  /*3b60*/  LDL.LU R217, [R1+0x4c] ;  /* 0x00004c0001d97983 */ /* 0x010f280000300800 */
[----:B0-----:R-:W4:Y:S04]  /*3b70*/  LDL.LU R218, [R1+0x50] ;  /* 0x0000500001da7983 */ /* 0x001f280000300800 */
[----:B------:R-:W4:Y:S04]  /*3b80*/  LDL.LU R219, [R1+0x54] ;  /* 0x0000540001db7983 */ /* 0x000f280000300800 */
[----:B------:R-:W4:Y:S04]  /*3b90*/  LDL.LU R220, [R1+0x58] ;  /* 0x0000580001dc7983 */ /* 0x000f280000300800 */
[----:B------:R-:W4:Y:S04]  /*3ba0*/  LDL.LU R221, [R1+0x5c] ;  /* 0x00005c0001dd7983 */ /* 0x000f280000300800 */
[----:B------:R-:W4:Y:S04]  /*3bb0*/  LDL.LU R222, [R1+0x60] ;  /* 0x0000600001de7983 */ /* 0x000f280000300800 */
[----:B------:R-:W4:Y:S04]  /*3bc0*/  LDL.LU R223, [R1+0x64] ;  /* 0x0000640001df7983 */ /* 0x000f280000300800 */
[----:B------:R-:W4:Y:S04]  /*3bd0*/  LDL.LU R224, [R1+0x68] ;  /* 0x0000680001e07983 */ /* 0x000f280000300800 */
[----:B-1----:R-:W4:Y:S04]  /*3be0*/  LDL.LU R225, [R1+0x6c] ;  /* 0x00006c0001e17983 */ /* 0x002f280000300800 */
[----:B------:R-:W4:Y:S04]  /*3bf0*/  LDL.LU R226, [R1+0x70] ;  /* 0x0000700001e27983 */ /* 0x000f280000300800 */
[----:B------:R-:W4:Y:S01]  /*3c00*/  LDL.LU R227, [R1+0x74] ;  /* 0x0000740001e37983 */ /* 0x000f220000300800 */
[----:B------:R-:W-:-:S05]  /*3c10*/  FADD R211, R71, R211 ;  /* 0x000000d347d37221 */ /* 0x000fca0000000000 */
[----:B------:R0:W-:Y:S01]  /*3c20*/  STL [R1+0x34], R211 ;  /* 0x000034d301007387 */ /* 0x0001e20000100800 */
[----:B------:R-:W-:-:S03]  /*3c30*/  FADD R212, R72, R212 ;  /* 0x000000d448d47221 */ /* 0x000fc60000000000 */
[----:B0-----:R1:W5:Y:S01]  /*3c40*/  LDL.LU R211, [R1+0xc8] ;  /* 0x0000c80001d37983 */ /* 0x0013620000300800 */
[----:B------:R-:W-:-:S03]  /*3c50*/  FADD R213, R73, R213 ;  /* 0x000000d549d57221 */ /* 0x000fc60000000000 */
[----:B------:R0:W-:Y:S01]  /*3c60*/  STL [R1+0x38], R212 ;  /* 0x000038d401007387 */ /* 0x0001e20000100800 */
[----:B------:R-:W-:-:S01]  /*3c70*/  FADD R214, R74, R214 ;  /* 0x000000d64ad67221 */ /* 0x000fc20000000000 */
[----:B--2---:R-:W-:Y:S02]  /*3c80*/  FADD R215, R75, R215 ;  /* 0x000000d74bd77221 */ /* 0x004fe40000000000 */
[----:B0-----:R1:W5:Y:S01]  /*3c90*/  LDL.LU R212, [R1+0xc4] ;  /* 0x0000c40001d47983 */ /* 0x0013620000300800 */
[----:B---3--:R-:W-:-:S03]  /*3ca0*/  FADD R216, R76, R216 ;  /* 0x000000d84cd87221 */ /* 0x008fc60000000000 */
[----:B------:R0:W-:Y:S01]  /*3cb0*/  STL [R1+0x3c], R213 ;  /* 0x00003cd501007387 */ /* 0x0001e20000100800 */
[----:B----4-:R-:W-:-:S03]  /*3cc0*/  FADD R217, R77, R217 ;  /* 0x000000d94dd97221 */ /* 0x010fc60000000000 */
[----:B0-----:R1:W5:Y:S01]  /*3cd0*/  LDL.LU R213, [R1+0xc0] ;  /* 0x0000c00001d57983 */ /* 0x0013620000300800 */
[----:B------:R-:W-:-:S03]  /*3ce0*/  FADD R218, R78, R218 ;  /* 0x000000da4eda7221 */ /* 0x000fc60000000000 */
[----:B------:R0:W-:Y:S01]  /*3cf0*/  STL [R1+0x40], R214 ;  /* 0x000040d601007387 */ /* 0x0001e20000100800 */
[----:B------:R-:W-:-:S01]  /*3d00*/  FADD R219, R79, R219 ;  /* 0x000000db4fdb7221 */ /* 0x000fc20000000000 */
[----:B------:R-:W-:Y:S02]  /*3d10*/  FADD R220, R80, R220 ;  /* 0x000000dc50dc7221 */ /* 0x000fe40000000000 */
[----:B0-----:R1:W5:Y:S04]  /*3d20*/  LDL.LU R214, [R1+0xbc] ;  /* 0x0000bc0001d67983 */ /* 0x0013680000300800 */
[----:B------:R0:W-:Y:S01]  /*3d30*/  STL [R1+0x44], R215 ;  /* 0x000044d701007387 */ /* 0x0001e20000100800 */
[----:B------:R-:W-:-:S01]  /*3d40*/  FADD R221, R81, R221 ;  /* 0x000000dd51dd7221 */ /* 0x000fc20000000000 */
[----:B------:R-:W-:-:S02]  /*3d50*/  FADD R222, R82, R222 ;  /* 0x000000de52de7221 */ /* 0x000fc40000000000 */
[----:B0-----:R1:W5:Y:S04]  /*3d60*/  LDL.LU R215, [R1+0xb8] ;  /* 0x0000b80001d77983 */ /* 0x0013680000300800 */
[----:B------:R0:W-:Y:S01]  /*3d70*/  STL [R1+0x48], R216 ;  /* 0x000048d801007387 */ /* 0x0001e20000100800 */
[----:B------:R-:W-:-:S03]  /*3d80*/  FADD R223, R83, R223 ;  /* 0x000000df53df7221 */ /* 0x000fc60000000000 */
        /* <DEDUP_REMOVED lines=13> */
[----:B------:R0:W-:Y:S04]  /*3e60*/  STL [R1+0x5c], R221 ;  /* 0x00005cdd01007387 */ /* 0x0001e80000100800 */
        /* <DEDUP_REMOVED lines=12> */
[----:B0-----:R1:W5:Y:S01]  /*3f30*/  LDL.LU R227, [R1+0x88] ;  /* 0x0000880001e37983 */ /* 0x0013620000300800 */
[----:B------:R-:W-:-:S05]  /*3f40*/  UMOV UR6, URZ ;  /* 0x0000003f00067c82 */ /* 0x000fca0008000000 */
.L_x_25:
[----:B------:R-:W-:Y:S05]  /*3f50*/  @!P1 BRA `(.L_x_26) ;  /* 0x0000000000049947 */ /* 0x000fea0003800000 */
[----:B------:R-:W-:Y:S01]  /*3f60*/  BPT.TRAP 0x1 ;  /* 0x000000040000795c */ /* 0x000fe20000300000 */
.L_x_26:
[----:B------:R-:W-:Y:S02]  /*3f70*/  UISETP.GT.U32.AND UP0, UPT, UR13, 0x1, UPT ;  /* 0x000000010d00788c */ /* 0x000fe4000bf04070 */
[----:B------:R-:W-:-:S04]  /*3f80*/  ULEA UR8, UR24, UR10, 0x3 ;  /* 0x0000000a18087291 */ /* 0x000fc8000f8e183f */
[----:B------:R-:W-:Y:S01]  /*3f90*/  UIADD3 UR8, UR8, 0x58, URZ ;  /* 0x0000005808087890 */ /* 0x000fe2000fffe03f */
[----:B------:R-:W-:-:S03]  /*3fa0*/  PLOP3.LUT P0, PT, PT, PT, UP0, 0x80, 0x0 ;  /* 0x000000000000781c */ /* 0x000fc60003f0f008 */
[----:B------:R-:W-:-:S09]  /*3fb0*/  UPRMT UR8, URZ, 0x654, UR8 ;  /* 0x000006543f087896 */ /* 0x000fd20008000008 */
[----:B------:R-:W-:Y:S01]  /*3fc0*/  SYNCS.ARRIVE.TRANS64.RED.A1T0 RZ, [UR8], RZ ;  /* 0x000000ffffff79a7 */ /* 0x000fe20008100408 */
[----:B------:R-:W-:Y:S05]  /*3fd0*/  @P0 BRA `(.L_x_27) ;  /* 0x0000000000040947 */ /* 0x000fea0003800000 */
[----:B------:R-:W-:Y:S01]  /*3fe0*/  BPT.TRAP 0x1 ;  /* 0x000000040000795c */ /* 0x000fe20000300000 */
.L_x_27:
[----:B------:R-:W-:Y:S01]  /*3ff0*/  UIADD3 UR12, UR12, 0x1, URZ ;  /* 0x000000010c0c7890 */ /* 0x000fe2000fffe03f */
[C---:B------:R-:W-:Y:S01]  /*4000*/  ISETP.GT.AND P0, PT, R228.reuse, 0x1, PT ;  /* 0x00000001e400780c */ /* 0x040fe20003f04270 */
[----:B------:R-:W-:Y:S01]  /*4010*/  UIADD3 UR24, UR24, 0x1, URZ ;  /* 0x0000000118187890 */ /* 0x000fe2000fffe03f */
[----:B------:R-:W-:Y:S01]  /*4020*/  VIADD R228, R228, 0xffffffff ;  /* 0xffffffffe4e47836 */ /* 0x000fe20000000000 */
[----:B------:R-:W-:Y:S02]  /*4030*/  UISETP.NE.AND UP0, UPT, UR12, 0xb, UPT ;  /* 0x0000000b0c00788c */ /* 0x000fe4000bf05270 */
[----:B------:R-:W-:Y:S02]  /*4040*/  UISETP.NE.AND UP1, UPT, UR24, 0xb, UPT ;  /* 0x0000000b1800788c */ /* 0x000fe4000bf25270 */
[----:B------:R-:W-:Y:S02]  /*4050*/  USEL UR8, URZ, 0x1, UP0 ;  /* 0x000000013f087887 */ /* 0x000fe40008000000 */
[----:B------:R-:W-:-:S02]  /*4060*/  USEL UR12, UR12, URZ, UP0 ;  /* 0x0000003f0c0c7287 */ /* 0x000fc40008000000 */
[----:B------:R-:W-:Y:S02]  /*4070*/  USEL UR24, UR24, URZ, UP1 ;  /* 0x0000003f18187287 */ /* 0x000fe40008800000 */
[----:B-----5:R-:W-:Y:S01]  /*4080*/  LOP3.LUT R227, R227, UR8, RZ, 0x3c, !PT ;  /* 0x00000008e3e37c12 */ /* 0x020fe2000f8e3cff */
[----:B------:R-:W-:Y:S01]  /*4090*/  UMOV UR8, 0x1 ;  /* 0x0000000100087882 */ /* 0x000fe20000000000 */
[----:B------:R-:W-:Y:S08]  /*40a0*/  @P0 BRA `(.L_x_28) ;  /* 0xffffffec00680947 */ /* 0x000ff0000383ffff */
.L_x_20:
[----:B------:R-:W-:-:S04]  /*40b0*/  UISETP.NE.AND UP0, UPT, UR6, URZ, UPT ;  /* 0x0000003f0600728c */ /* 0x000fc8000bf05270 */
[----:B------:R-:W-:-:S06]  /*40c0*/  USEL UR6, URZ, 0x1, !UP0 ;  /* 0x000000013f067887 */ /* 0x000fcc000c000000 */
[----:B------:R-:W-:-:S13]  /*40d0*/  ISETP.NE.AND P0, PT, RZ, UR6, PT ;  /* 0x00000006ff007c0c */ /* 0x000fda000bf05270 */
[----:B------:R-:W-:Y:S05]  /*40e0*/  @!P0 BRA `(.L_x_29) ;  /* 0x0000000c00dc8947 */ /* 0x000fea0003800000 */
[----:B------:R-:W2:Y:S04]  /*40f0*/  LDL.LU R227, [R1+0x74] ;  /* 0x0000740001e37983 */ /* 0x000ea80000300800 */
[----:B--2---:R2:W-:Y:S04]  /*4100*/  STL [R1+0x88], R227 ;  /* 0x000088e301007387 */ /* 0x0045e80000100800 */
[----:B--2---:R-:W2:Y:S04]  /*4110*/  LDL.LU R227, [R1+0x70] ;  /* 0x0000700001e37983 */ /* 0x004ea80000300800 */
        /* <DEDUP_REMOVED lines=55> */
[----:B--2---:R-:W2:Y:S01]  /*4490*/  LDL.LU R227, [R1] ;  /* 0x0000000001e37983 */ /* 0x004ea20000300800 */
[----:B------:R-:W-:-:S02]  /*44a0*/  WARPGROUP.DEPBAR.LE gsb0, 0x0 ;  /* 0x00008000000079c5 */ /* 0x000fc40000010000 */
[----:B------:R-:W-:Y:S01]  /*44b0*/  FADD R226, R88, R226 ;  /* 0x000000e258e27221 */ /* 0x000fe20000000000 */
        /* <DEDUP_REMOVED lines=97> */
[----:B--2---:R-:W-:-:S05]  /*4ad0*/  FADD R227, R58, R227 ;  /* 0x000000e33ae37221 */ /* 0x004fca0000000000 */
[----:B------:R2:W-:Y:S04]  /*4ae0*/  STL [R1], R227 ;  /* 0x000000e301007387 */ /* 0x0005e80000100800 */
[----:B--2---:R-:W2:Y:S02]  /*4af0*/  LDL.LU R227, [R1+0xf8] ;  /* 0x0000f80001e37983 */ /* 0x004ea40000300800 */
[----:B--2---:R-:W-:-:S05]  /*4b00*/  FADD R227, R59, R227 ;  /* 0x000000e33be37221 */ /* 0x004fca0000000000 */
[----:B------:R2:W-:Y:S04]  /*4b10*/  STL [R1+0x4], R227 ;  /* 0x000004e301007387 */ /* 0x0005e80000100800 */
        /* <DEDUP_REMOVED lines=83> */
[----:B------:R2:W-:Y:S02]  /*5050*/  STL [R1+0x74], R227 ;  /* 0x000074e301007387 */ /* 0x0005e40000100800 */
.L_x_29:
[----:B------:R-:W-:Y:S02]  /*5060*/  WARPGROUP.DEPBAR.LE gsb0, 0x0 ;  /* 0x00008000000079c5 */ /* 0x000fe40000010000 */
[----:B------:R-:W3:Y:S02]  /*5070*/  LDC R24, c[0x0][0x28c] ;  /* 0x0000a300ff187b82 */ /* 0x000ee40000000800 */
[----:B---3--:R-:W-:-:S13]  /*5080*/  ISETP.GE.AND P0, PT, R24, 0x1, PT ;  /* 0x000000011800780c */ /* 0x008fda0003f06270 */
[----:B------:R-:W-:Y:S05]  /*5090*/  @!P0 BRA `(.L_x_30) ;  /* 0x0000000000488947 */ /* 0x000fea0003800000 */
[----:B------:R-:W-:-:S06]  /*50a0*/  UISETP.NE.AND UP0, UPT, UR23, 0x3, UPT ;  /* 0x000000031700788c */ /* 0x000fcc000bf05270 */
[----:B------:R-:W-:-:S13]  /*50b0*/  PLOP3.LUT P0, PT, PT, PT, UP0, 0x80, 0x0 ;  /* 0x000000000000781c */ /* 0x000fda0003f0f008 */
[----:B------:R-:W-:Y:S05]  /*50c0*/  @!P0 BRA `(.L_x_31) ;  /* 0x0000000000048947 */ /* 0x000fea0003800000 */
[----:B------:R-:W-:Y:S01]  /*50d0*/  BPT.TRAP 0x1 ;  /* 0x000000040000795c */ /* 0x000fe20000300000 */
.L_x_31:
[----:B------:R-:W-:-:S04]  /*50e0*/  UISETP.LT.AND UP0, UPT, UR9, 0x1, UPT ;  /* 0x000000010900788c */ /* 0x000fc8000bf01270 */
[----:B------:R-:W-:Y:S02]  /*50f0*/  USEL UR8, UR9, 0x1, UP0 ;  /* 0x0000000109087887 */ /* 0x000fe40008000000 */
[----:B------:R-:W-:Y:S02]  /*5100*/  UISETP.GT.U32.AND UP0, UPT, UR13, 0x1, UPT ;  /* 0x000000010d00788c */ /* 0x000fe4000bf04070 */
[----:B------:R-:W-:-:S04]  /*5110*/  UIADD3 UR8, UR5, UR9, -UR8 ;  /* 0x0000000905087290 */ /* 0x000fc8000fffe808 */
[----:B------:R-:W-:Y:S01]  /*5120*/  UIMAD.WIDE.U32 UR6, UR8, -0x45d1745d, URZ ;  /* 0xba2e8ba3080678a5 */ /* 0x000fe2000f8e003f */
[----:B------:R-:W-:-:S03]  /*5130*/  PLOP3.LUT P0, PT, PT, PT, UP0, 0x80, 0x0 ;  /* 0x000000000000781c */ /* 0x000fc60003f0f008 */
[----:B------:R-:W-:-:S04]  /*5140*/  USHF.R.U32.HI UR6, URZ, 0x3, UR7 ;  /* 0x000000033f067899 */ /* 0x000fc80008011607 */
[----:B------:R-:W-:-:S04]  /*5150*/  UIMAD UR8, UR6, -0xb, UR8 ;  /* 0xfffffff5060878a4 */ /* 0x000fc8000f8e0208 */
[----:B------:R-:W-:-:S04]  /*5160*/  ULEA UR8, UR8, UR10, 0x3 ;  /* 0x0000000a08087291 */ /* 0x000fc8000f8e183f */
[----:B------:R-:W-:-:S04]  /*5170*/  UIADD3 UR8, UR8, 0x58, URZ ;  /* 0x0000005808087890 */ /* 0x000fc8000fffe03f */
[----:B------:R-:W-:-:S09]  /*5180*/  UPRMT UR8, URZ, 0x654, UR8 ;  /* 0x000006543f087896 */ /* 0x000fd20008000008 */
[----:B------:R-:W-:Y:S01]  /*5190*/  SYNCS.ARRIVE.TRANS64.RED.A1T0 RZ, [UR8], RZ ;  /* 0x000000ffffff79a7 */ /* 0x000fe20008100408 */
[----:B------:R-:W-:Y:S05]  /*51a0*/  @P0 BRA `(.L_x_30) ;  /* 0x0000000000040947 */ /* 0x000fea0003800000 */
[----:B------:R-:W-:Y:S01]  /*51b0*/  BPT.TRAP 0x1 ;  /* 0x000000040000795c */ /* 0x000fe20000300000 */
.L_x_30:
[----:B--2---:R-:W2:Y:S01]  /*51c0*/  LDL.LU R227, [R1+0x84] ;  /* 0x0000840001e37983 */ /* 0x004ea20000300800 */
[----:B------:R-:W3:Y:S01]  /*51d0*/  LDC R28, c[0x0][0x288] ;  /* 0x0000a200ff1c7b82 */ /* 0x000ee20000000800 */
[----:B------:R-:W-:Y:S02]  /*51e0*/  UIADD3 UR8, UR9, UR5, URZ ;  /* 0x0000000509087290 */ /* 0x000fe4000fffe03f */
[----:B------:R4:W-:Y:S01]  /*51f0*/  STL [R1+0x88], R0 ;  /* 0x0000880001007387 */ /* 0x0009e20000100800 */
[----:B------:R-:W-:Y:S01]  /*5200*/  USHF.R.S32.HI UR10, URZ, 0x1f, UR22 ;  /* 0x0000001f3f0a7899 */ /* 0x000fe20008011416 */
[----:B------:R-:W-:Y:S01]  /*5210*/  ULDC UR12, c[0x0][0x284] ;  /* 0x0000a100000c7ab9 */ /* 0x000fe20000000800 */
[----:B------:R-:W-:Y:S01]  /*5220*/  ULDC.64 UR16, c[0x0][0x5d0] ;  /* 0x0001740000107ab9 */ /* 0x000fe20000000a00 */
[----:B------:R-:W-:Y:S01]  /*5230*/  UISETP.GE.U32.AND UP1, UPT, UR9, 0xb, UPT ;  /* 0x0000000b0900788c */ /* 0x000fe2000bf26070 */
[----:B----4-:R-:W4:Y:S02]  /*5240*/  S2R R0, SR_TID.X ;  /* 0x0000000000007919 */ /* 0x010f240000002100 */
[----:B----4-:R-:W-:-:S02]  /*5250*/  SHF.R.U32.HI R24, RZ, 0x2, R0 ;  /* 0x00000002ff187819 */ /* 0x010fc40000011600 */
[----:B------:R-:W-:Y:S02]  /*5260*/  LOP3.LUT R26, R0, 0x60, RZ, 0xc0, !PT ;  /* 0x00000060001a7812 */ /* 0x000fe400078ec0ff */
[----:B------:R-:W-:Y:S02]  /*5270*/  SHF.R.U32.HI R27, RZ, 0x7, R0 ;  /* 0x00000007ff1b7819 */ /* 0x000fe40000011600 */
[----:B------:R-:W-:Y:S02]  /*5280*/  LOP3.LUT R25, R24, 0x7, RZ, 0xc0, !PT ;  /* 0x0000000718197812 */ /* 0x000fe400078ec0ff */
[----:B------:R-:W-:Y:S02]  /*5290*/  SHF.R.U32.HI R26, RZ, 0x1, R26 ;  /* 0x00000001ff1a7819 */ /* 0x000fe4000001161a */
[----:B------:R-:W-:Y:S02]  /*52a0*/  LOP3.LUT R24, R27, 0x1, RZ, 0xc0, !PT ;  /* 0x000000011b187812 */ /* 0x000fe400078ec0ff */
[----:B------:R-:W-:Y:S01]  /*52b0*/  IADD3 R27, RZ, -R26, -R25 ;  /* 0x8000001aff1b7210 */ /* 0x000fe20007ffe819 */
[----:B------:R-:W-:-:S02]  /*52c0*/  IMAD.SHL.U32 R32, R0, 0x2, RZ ;  /* 0x0000000200207824 */ /* 0x000fc400078e00ff */
[C---:B------:R-:W-:Y:S02]  /*52d0*/  IMAD.SHL.U32 R30, R24.reuse, 0x40, RZ ;  /* 0x00000040181e7824 */ /* 0x040fe400078e00ff */
[----:B------:R-:W-:Y:S01]  /*52e0*/  IMAD R41, R24, -0x40, R27 ;  /* 0xffffffc018297824 */ /* 0x000fe200078e021b */
[----:B------:R-:W-:Y:S01]  /*52f0*/  LOP3.LUT R24, R0, 0x3, RZ, 0xc0, !PT ;  /* 0x0000000300187812 */ /* 0x000fe200078ec0ff */
[----:B--2---:R-:W-:Y:S01]  /*5300*/  IMAD.SHL.U32 R29, R227, 0x80, RZ ;  /* 0x00000080e31d7824 */ /* 0x004fe200078e00ff */
[----:B------:R-:W-:Y:S01]  /*5310*/  UISETP.GT.U32.AND UP0, UPT, UR8, 0xa, UPT ;  /* 0x0000000a0800788c */ /* 0x000fe2000bf04070 */
[----:B------:R-:W2:Y:S01]  /*5320*/  LDL.LU R227, [R1+0x80] ;  /* 0x0000800001e37983 */ /* 0x000ea20000300800 */
[----:B------:R-:W-:Y:S01]  /*5330*/  UIMAD.WIDE.U32 UR6, UR8, -0x45d1745d, URZ ;  /* 0xba2e8ba3080678a5 */ /* 0x000fe2000f8e003f */
[----:B------:R-:W-:Y:S02]  /*5340*/  LOP3.LUT R25, R30, 0x40, R25, 0xe2, !PT ;  /* 0x000000401e197812 */ /* 0x000fe400078ee219 */
[----:B------:R4:W5:Y:S01]  /*5350*/  LDL.LU R0, [R1+0x88] ;  /* 0x0000880001007983 */ /* 0x0009620000300800 */
[----:B---3--:R-:W-:Y:S01]  /*5360*/  IMAD R42, R24, -0x2, R28 ;  /* 0xfffffffe182a7824 */ /* 0x008fe200078e021c */
[C---:B------:R-:W-:Y:S01]  /*5370*/  ISETP.GE.AND P0, PT, R29.reuse, R28, PT ;  /* 0x0000001c1d00720c */ /* 0x040fe20003f06270 */
[----:B------:R-:W-:Y:S01]  /*5380*/  UISETP.LT.U32.AND UP0, UPT, UR9, 0xb, UP0 ;  /* 0x0000000b0900788c */ /* 0x000fe20008701070 */
[----:B------:R-:W-:Y:S01]  /*5390*/  LOP3.LUT R32, R29, 0x6, R32, 0xf8, !PT ;  /* 0x000000061d207812 */ /* 0x000fe200078ef820 */
[----:B------:R-:W-:-:S02]  /*53a0*/  UIMAD UR5, UR10, UR16, URZ ;  /* 0x000000100a0572a4 */ /* 0x000fc4000f8e023f */
[----:B------:R-:W-:Y:S01]  /*53b0*/  IMAD.U32 R27, RZ, RZ, UR16 ;  /* 0x00000010ff1b7e24 */ /* 0x000fe2000f8e00ff */
[----:B------:R-:W-:Y:S01]  /*53c0*/  USEL UR11, URZ, 0x1, !UP0 ;  /* 0x000000013f0b7887 */ /* 0x000fe2000c000000 */
[--C-:B------:R-:W-:Y:S01]  /*53d0*/  SHF.R.S32.HI R33, RZ, 0x1f, R32.reuse ;  /* 0x0000001fff217819 */ /* 0x100fe20000011420 */
[----:B------:R-:W-:Y:S01]  /*53e0*/  USHF.R.U32.HI UR6, URZ, 0x3, UR7 ;  /* 0x000000033f067899 */ /* 0x000fe20008011607 */
[----:B------:R-:W-:Y:S01]  /*53f0*/  LOP3.LUT R36, R25, R26, RZ, 0xfc, !PT ;  /* 0x0000001a19247212 */ /* 0x000fe200078efcff */
[----:B------:R-:W-:Y:S02]  /*5400*/  UIMAD UR7, UR22, UR17, UR5 ;  /* 0x00000011160772a4 */ /* 0x000fe4000f8e0205 */
[----:B------:R-:W-:Y:S01]  /*5410*/  ULOP3.LUT UR4, UR4, UR11, URZ, 0x3c, !UPT ;  /* 0x0000000b04047292 */ /* 0x000fe2000f8e3c3f */
[----:B------:R-:W-:Y:S01]  /*5420*/  IMAD.WIDE.U32 R26, R27, UR22, R32 ;  /* 0x000000161b1a7c25 */ /* 0x000fe2000f8e0020 */
[----:B------:R-:W-:Y:S02]  /*5430*/  UIMAD UR5, UR6, -0xb, UR8 ;  /* 0xfffffff5060578a4 */ /* 0x000fe4000f8e0208 */
[----:B------:R-:W-:Y:S01]  /*5440*/  @UP1 ULOP3.LUT UR4, UR4, 0x1, UR6, 0x78, !UPT ;  /* 0x0000000104041892 */ /* 0x000fe2000f8e7806 */
[----:B------:R-:W-:-:S02]  /*5450*/  IMAD.MOV.U32 R37, RZ, RZ, RZ ;  /* 0x000000ffff257224 */ /* 0x000fc400078e00ff */
[----:B------:R-:W-:Y:S02]  /*5460*/  VIADD R27, R27, UR7 ;  /* 0x000000071b1b7c36 */ /* 0x000fe40008000000 */
[----:B------:R-:W-:Y:S02]  /*5470*/  IMAD.IADD R42, R42, 0x1, -R29 ;  /* 0x000000012a2a7824 */ /* 0x000fe400078e0a1d */
[----:B------:R-:W-:Y:S02]  /*5480*/  IMAD.MOV.U32 R40, RZ, RZ, -0x1 ;  /* 0xffffffffff287424 */ /* 0x000fe400078e00ff */
[----:B--2---:R-:W-:-:S05]  /*5490*/  IMAD R24, R227, 0xc0, RZ ;  /* 0x000000c0e3187824 */ /* 0x004fca00078e02ff */
[C---:B------:R-:W-:Y:S02]  /*54a0*/  ISETP.GE.OR P0, PT, R24.reuse, UR12, P0 ;  /* 0x0000000c18007c0c */ /* 0x040fe40008706670 */
[----:B------:R-:W-:Y:S01]  /*54b0*/  IADD3 R41, -R24, UR12, R41 ;  /* 0x0000000c18297c10 */ /* 0x000fe2000fffe129 */
[----:B------:R-:W-:-:S10]  /*54c0*/  IMAD.WIDE R36, R227, 0xc0, R36 ;  /* 0x000000c0e3247825 */ /* 0x000fd400078e0224 */
[----:B----4-:R-:W-:Y:S05]  /*54d0*/  @P0 BRA `(.L_x_32) ;  /* 0x0000008c00fc0947 */ /* 0x010fea0003800000 */
[----:B------:R-:W2:Y:S01]  /*54e0*/  LDC.64 R28, c[0x0][0x5c8] ;  /* 0x00017200ff1c7b82 */ /* 0x000ea20000000a00 */
[----:B------:R-:W-:Y:S01]  /*54f0*/  ULDC.64 UR6, c[0x0][0x5c0] ;  /* 0x0001700000067ab9 */ /* 0x000fe20000000a00 */
[----:B------:R-:W-:Y:S01]  /*5500*/  BSSY B0, `(.L_x_32) ;  /* 0x00008fc000007945 */ /* 0x000fe20003800000 */
[-C--:B--2---:R-:W-:Y:S01]  /*5510*/  IMAD R24, R37, R28.reuse, RZ ;  /* 0x0000001c25187224 */ /* 0x084fe200078e02ff */
[----:B------:R-:W-:Y:S01]  /*5520*/  SHF.L.U64.HI R34, R28, 0x3, R29 ;  /* 0x000000031c227819 */ /* 0x000fe2000001021d */
[----:B------:R-:W-:-:S04]  /*5530*/  IMAD.WIDE.U32 R26, R36, R28, R26 ;  /* 0x0000001c241a7225 */ /* 0x000fc800078e001a */
[----:B------:R-:W-:Y:S01]  /*5540*/  IMAD R25, R36, R29, R24 ;  /* 0x0000001d24197224 */ /* 0x000fe200078e0218 */
[----:B------:R-:W-:Y:S01]  /*5550*/  IADD3 R24, P3, R26, UR6, RZ ;  /* 0x000000061a187c10 */ /* 0x000fe2000ff7e0ff */
[C---:B------:R-:W-:Y:S01]  /*5560*/  IMAD.SHL.U32 R35, R28.reuse, 0x8, RZ ;  /* 0x000000081c237824 */ /* 0x040fe200078e00ff */
[----:B------:R-:W-:Y:S01]  /*5570*/  LEA R30, P2, R28, R26, 0x7 ;  /* 0x0000001a1c1e7211 */ /* 0x000fe200078438ff */
[----:B------:R-:W-:-:S03]  /*5580*/  IMAD.IADD R27, R27, 0x1, R25 ;  /* 0x000000011b1b7824 */ /* 0x000fc600078e0219 */
[----:B------:R-:W-:Y:S02]  /*5590*/  IADD3 R26, P1, P0, R26, UR6, R35 ;  /* 0x000000061a1a7c10 */ /* 0x000fe4000f83e023 */
[----:B------:R-:W-:Y:S02]  /*55a0*/  IADD3.X R25, R27, UR7, RZ, P3, !PT ;  /* 0x000000071b197c10 */ /* 0x000fe40009ffe4ff */
[----:B------:R-:W-:Y:S02]  /*55b0*/  FSETP.NEU.AND P3, PT, RZ, UR21, PT ;  /* 0x00000015ff007c0b */ /* 0x000fe4000bf6d000 */
[----:B------:R-:W-:Y:S02]  /*55c0*/  LEA.HI.X R31, R28, R27, R29, 0x7, P2 ;  /* 0x0000001b1c1f7211 */ /* 0x000fe400010f3c1d */
[C---:B------:R-:W-:Y:S02]  /*55d0*/  IADD3 R28, P2, R30.reuse, UR6, RZ ;  /* 0x000000061e1c7c10 */ /* 0x040fe4000ff5e0ff */
[----:B------:R-:W-:-:S02]  /*55e0*/  IADD3 R30, P5, P6, R30, UR6, R35 ;  /* 0x000000061e1e7c10 */ /* 0x000fc4000febe023 */
[----:B------:R-:W-:Y:S02]  /*55f0*/  IADD3.X R29, R31, UR7, RZ, P2, !PT ;  /* 0x000000071f1d7c10 */ /* 0x000fe400097fe4ff */
[--C-:B------:R-:W-:Y:S02]  /*5600*/  IADD3.X R27, R27, UR7, R34.reuse, P1, P0 ;  /* 0x000000071b1b7c10 */ /* 0x100fe40008fe0422 */
[----:B------:R-:W-:Y:S01]  /*5610*/  IADD3.X R31, R31, UR7, R34, P5, P6 ;  /* 0x000000071f1f7c10 */ /* 0x000fe2000afec422 */
[----:B------:R-:W-:Y:S06]  /*5620*/  @!P3 BRA `(.L_x_33) ;  /* 0x0000006c001cb947 */ /* 0x000fec0003800000 */
[----:B------:R-:W-:Y:S01]  /*5630*/  ULDC.64 UR16, c[0x0][0x5b8] ;  /* 0x00016e0000107ab9 */ /* 0x000fe20000000a00 */
[----:B------:R-:W-:Y:S01]  /*5640*/  ISETP.GE.AND P0, PT, R41, 0x1, PT ;  /* 0x000000012900780c */ /* 0x000fe20003f06270 */
[----:B------:R-:W-:Y:S02]  /*5650*/  UIMAD UR6, UR10, UR16, URZ ;  /* 0x000000100a0672a4 */ /* 0x000fe4000f8e023f */
[----:B------:R-:W-:Y:S01]  /*5660*/  IMAD.U32 R35, RZ, RZ, UR16 ;  /* 0x00000010ff237e24 */ /* 0x000fe2000f8e00ff */
[----:B------:R-:W-:Y:S01]  /*5670*/  BSSY B1, `(.L_x_34) ;  /* 0x0000010000017945 */ /* 0x000fe20003800000 */
[----:B------:R-:W-:Y:S01]  /*5680*/  ISETP.LT.OR P3, PT, R42, 0x1, !P0 ;  /* 0x000000012a00780c */ /* 0x000fe20004761670 */
[----:B------:R-:W-:Y:S02]  /*5690*/  UIMAD UR6, UR22, UR17, UR6 ;  /* 0x00000011160672a4 */ /* 0x000fe4000f8e0206 */
[----:B------:R-:W-:Y:S01]  /*56a0*/  IMAD.WIDE.U32 R32, R35, UR22, R32 ;  /* 0x0000001623207c25 */ /* 0x000fe2000f8e0020 */
[----:B------:R-:W-:Y:S01]  /*56b0*/  ULDC.64 UR10, c[0x0][0x5a8] ;  /* 0x00016a00000a7ab9 */ /* 0x000fe20000000a00 */
[----:B------:R-:W-:-:S02]  /*56c0*/  PRMT R34, RZ, 0x7610, R34 ;  /* 0x00007610ff227816 */ /* 0x000fc40000000022 */
[----:B------:R-:W-:Y:S02]  /*56d0*/  IMAD.MOV.U32 R38, RZ, RZ, R32 ;  /* 0x000000ffff267224 */ /* 0x000fe400078e0020 */
[----:B------:R-:W-:Y:S01]  /*56e0*/  VIADD R39, R33, UR6 ;  /* 0x0000000621277c36 */ /* 0x000fe20008000000 */
[----:B------:R-:W-:Y:S02]  /*56f0*/  ULDC.64 UR6, c[0x0][0x5b0] ;  /* 0x00016c0000067ab9 */ /* 0x000fe40000000a00 */
[----:B------:R-:W-:Y:S02]  /*5700*/  IMAD R35, R37, UR6, RZ ;  /* 0x0000000625237c24 */ /* 0x000fe4000f8e02ff */
[----:B------:R-:W-:-:S04]  /*5710*/  IMAD.WIDE.U32 R32, R36, UR6, R38 ;  /* 0x0000000624207c25 */ /* 0x000fc8000f8e0026 */
[----:B------:R-:W-:Y:S01]  /*5720*/  IMAD R35, R36, UR7, R35 ;  /* 0x0000000724237c24 */ /* 0x000fe2000f8e0223 */
[----:B------:R-:W-:-:S04]  /*5730*/  IADD3 R32, P1, R32, UR10, RZ ;  /* 0x0000000a20207c10 */ /* 0x000fc8000ff3e0ff */
[----:B------:R-:W-:Y:S01]  /*5740*/  IADD3.X R33, R33, UR11, R35, P1, !PT ;  /* 0x0000000b21217c10 */ /* 0x000fe20008ffe423 */
[----:B------:R-:W-:Y:S08]  /*5750*/  @P3 BRA `(.L_x_35) ;  /* 0x0000000000043947 */ /* 0x000ff00003800000 */
[----:B------:R2:W5:Y:S02]  /*5760*/  LDG.E.U8 R34, desc[UR14][R32.64] ;  /* 0x0000000e20227981 */ /* 0x000564000c1e1100 */
.L_x_35:
[----:B------:R-:W-:Y:S05]  /*5770*/  BSYNC B1 ;  /* 0x0000000000017941 */ /* 0x000fea0003800000 */
.L_x_34:
[----:B-----5:R-:W-:Y:S01]  /*5780*/  LOP3.LUT R34, R34, 0xff, RZ, 0xc0, !PT ;  /* 0x000000ff22227812 */ /* 0x020fe200078ec0ff */
[----:B------:R-:W-:Y:S01]  /*5790*/  BSSY B1, `(.L_x_36) ;  /* 0x000000b000017945 */ /* 0x000fe20003800000 */
[----:B------:R-:W-:Y:S02]  /*57a0*/  ISETP.LT.OR P2, PT, R42, 0x2, !P0 ;  /* 0x000000022a00780c */ /* 0x000fe40004741670 */
[----:B------:R-:W-:-:S05]  /*57b0*/  F2FP.F16.E4M3.UNPACK_B R34, R34 ;  /* 0x00000022ff22723e */ /* 0x000fca00020006ff */
[----:B------:R-:W-:-:S05]  /*57c0*/  HADD2.F32 R34, -RZ, R34.H0_H0 ;  /* 0x20000022ff227230 */ /* 0x000fca0000004100 */
[----:B------:R-:W-:Y:S01]  /*57d0*/  FMUL R35, R34, UR21 ;  /* 0x0000001522237c20 */ /* 0x000fe20008400000 */
[----:B------:R-:W-:-:S03]  /*57e0*/  PRMT R34, RZ, 0x7610, R34 ;  /* 0x00007610ff227816 */ /* 0x000fc60000000022 */
[----:B------:R-:W-:-:S05]  /*57f0*/  FFMA R35, R226, UR20, R35 ;  /* 0x00000014e2237c23 */ /* 0x000fca0008000023 */
[----:B------:R-:W-:-:S05]  /*5800*/  F2FP.SATFINITE.E4M3.F32.PACK_AB_MERGE_C R35, RZ, R35, RZ ;  /* 0x00000023ff23723e */ /* 0x000fca00048070ff */
[----:B------:R3:W-:Y:S01]  /*5810*/  @!P3 STG.E.U8 desc[UR14][R24.64], R35 ;  /* 0x000000231800b986 */ /* 0x0007e2000c10110e */
[----:B------:R-:W-:Y:S05]  /*5820*/  @P2 BRA `(.L_x_37) ;  /* 0x0000000000042947 */ /* 0x000fea0003800000 */
[----:B------:R4:W5:Y:S02]  /*5830*/  LDG.E.U8 R34, desc[UR14][R32.64+0x1] ;  /* 0x0000010e20227981 */ /* 0x000964000c1e1100 */
.L_x_37:
[----:B------:R-:W-:Y:S05]  /*5840*/  BSYNC B1 ;  /* 0x0000000000017941 */ /* 0x000fea0003800000 */
.L_x_36:
[----:B-----5:R-:W-:Y:S01]  /*5850*/  LOP3.LUT R34, R34, 0xff, RZ, 0xc0, !PT ;  /* 0x000000ff22227812 */ /* 0x020fe200078ec0ff */
[----:B------:R-:W-:Y:S01]  /*5860*/  BSSY B1, `(.L_x_38) ;  /* 0x0000013000017945 */ /* 0x000fe20003800000 */
[----:B------:R-:W-:Y:S02]  /*5870*/  IADD3 R43, P1, R36, 0x8, RZ ;  /* 0x00000008242b7810 */ /* 0x000fe40007f3e0ff */
[----:B------:R-:W-:-:S03]  /*5880*/  F2FP.F16.E4M3.UNPACK_B R34, R34 ;  /* 0x00000022ff22723e */ /* 0x000fc600020006ff */
[----:B---3--:R-:W-:Y:S01]  /*5890*/  IMAD.X R35, RZ, RZ, R37, P1 ;  /* 0x000000ffff237224 */ /* 0x008fe200008e0625 */
[----:B------:R-:W-:Y:S01]  /*58a0*/  ISETP.GE.AND P1, PT, R41, 0x9, PT ;  /* 0x000000092900780c */ /* 0x000fe20003f26270 */
[----:B------:R-:W-:Y:S02]  /*58b0*/  HADD2.F32 R34, -RZ, R34.H0_H0 ;  /* 0x20000022ff227230 */ /* 0x000fe40000004100 */
[----:B------:R-:W-:Y:S01]  /*58c0*/  IMAD R46, R35, UR6, RZ ;  /* 0x00000006232e7c24 */ /* 0x000fe2000f8e02ff */
[----:B------:R-:W-:Y:S02]  /*58d0*/  ISETP.LT.OR P5, PT, R42, 0x1, !P1 ;  /* 0x000000012a00780c */ /* 0x000fe40004fa1670 */
[----:B------:R-:W-:Y:S01]  /*58e0*/  FMUL R44, R34, UR21 ;  /* 0x00000015222c7c20 */ /* 0x000fe20008400000 */
[----:B------:R-:W-:-:S04]  /*58f0*/  IMAD.WIDE.U32 R34, R43, UR6, R38 ;  /* 0x000000062b227c25 */ /* 0x000fc8000f8e0026 */
[----:B------:R-:W-:Y:S01]  /*5900*/  FFMA R44, R225, UR20, R44 ;  /* 0x00000014e12c7c23 */ /* 0x000fe2000800002c */
[----:B------:R-:W-:Y:S01]  /*5910*/  IMAD R43, R43, UR7, R46 ;  /* 0x000000072b2b7c24 */ /* 0x000fe2000f8e022e */
[----:B------:R-:W-:-:S03]  /*5920*/  IADD3 R34, P3, R34, UR10, RZ ;  /* 0x0000000a22227c10 */ /* 0x000fc6000ff7e0ff */
[----:B------:R-:W-:Y:S02]  /*5930*/  F2FP.SATFINITE.E4M3.F32.PACK_AB_MERGE_C R45, RZ, R44, RZ ;  /* 0x0000002cff2d723e */ /* 0x000fe400048070ff */
[--C-:B------:R-:W-:Y:S02]  /*5940*/  IADD3.X R35, R35, UR11, R43.reuse, P3, !PT ;  /* 0x0000000b23237c10 */ /* 0x100fe40009ffe42b */
[----:B------:R-:W-:Y:S01]  /*5950*/  PRMT R43, RZ, 0x7610, R43 ;  /* 0x00007610ff2b7816 */ /* 0x000fe2000000002b */
[----:B------:R3:W-:Y:S01]  /*5960*/  @!P2 STG.E.U8 desc[UR14][R24.64+0x1], R45 ;  /* 0x0000012d1800a986 */ /* 0x0007e2000c10110e */
[----:B------:R-:W-:Y:S05]  /*5970*/  @P5 BRA `(.L_x_39) ;  /* 0x0000000000045947 */ /* 0x000fea0003800000 */
[----:B------:R0:W5:Y:S02]  /*5980*/  LDG.E.U8 R43, desc[UR14][R34.64] ;  /* 0x0000000e222b7981 */ /* 0x000164000c1e1100 */
.L_x_39:
[----:B------:R-:W-:Y:S05]  /*5990*/  BSYNC B1 ;  /* 0x0000000000017941 */ /* 0x000fea0003800000 */
.L_x_38:
[----:B-----5:R-:W-:Y:S01]  /*59a0*/  LOP3.LUT R43, R43, 0xff, RZ, 0xc0, !PT ;  /* 0x000000ff2b2b7812 */ /* 0x020fe200078ec0ff */
[----:B------:R-:W-:Y:S01]  /*59b0*/  BSSY B1, `(.L_x_40) ;  /* 0x000000b000017945 */ /* 0x000fe20003800000 */
[----:B------:R-:W-:Y:S02]  /*59c0*/  ISETP.LT.OR P2, PT, R42, 0x2, !P1 ;  /* 0x000000022a00780c */ /* 0x000fe40004f41670 */
[----:B------:R-:W-:-:S05]  /*59d0*/  F2FP.F16.E4M3.UNPACK_B R43, R43 ;  /* 0x0000002bff2b723e */ /* 0x000fca00020006ff */
[----:B------:R-:W-:-:S05]  /*59e0*/  HADD2.F32 R43, -RZ, R43.H0_H0 ;  /* 0x2000002bff2b7230 */ /* 0x000fca0000004100 */
[----:B------:R-:W-:-:S04]  /*59f0*/  FMUL R43, R43, UR21 ;  /* 0x000000152b2b7c20 */ /* 0x000fc80008400000 */
[----:B------:R-:W-:-:S05]  /*5a00*/  FFMA R43, R224, UR20, R43 ;  /* 0x00000014e02b7c23 */ /* 0x000fca000800002b */
[----:B---3--:R-:W-:Y:S02]  /*5a10*/  F2FP.SATFINITE.E4M3.F32.PACK_AB_MERGE_C R45, RZ, R43, RZ ;  /* 0x0000002bff2d723e */ /* 0x008fe400048070ff */
[----:B------:R-:W-:-:S03]  /*5a20*/  PRMT R43, RZ, 0x7610, R43 ;  /* 0x00007610ff2b7816 */ /* 0x000fc6000000002b */
[----:B------:R3:W-:Y:S01]  /*5a30*/  @!P5 STG.E.U8 desc[UR14][R26.64], R45 ;  /* 0x0000002d1a00d986 */ /* 0x0007e2000c10110e */
[----:B------:R-:W-:Y:S05]  /*5a40*/  @P2 BRA `(.L_x_41) ;  /* 0x0000000000042947 */ /* 0x000fea0003800000 */
[----:B------:R0:W5:Y:S02]  /*5a50*/  LDG.E.U8 R43, desc[UR14][R34.64+0x1] ;  /* 0x0000010e222b7981 */ /* 0x000164000c1e1100 */
.L_x_41:
[----:B------:R-:W-:Y:S05]  /*5a60*/  BSYNC B1 ;  /* 0x0000000000017941 */ /* 0x000fea0003800000 */
.L_x_40:
        /* <DEDUP_REMOVED lines=8> */
[----:B---3--:R-:W-:-:S05]  /*5af0*/  F2FP.SATFINITE.E4M3.F32.PACK_AB_MERGE_C R45, RZ, R44, RZ ;  /* 0x0000002cff2d723e */ /* 0x008fca00048070ff */
[----:B------:R3:W-:Y:S01]  /*5b00*/  @!P2 STG.E.U8 desc[UR14][R26.64+0x1], R45 ;  /* 0x0000012d1a00a986 */ /* 0x0007e2000c10110e */
[----:B------:R-:W-:Y:S05]  /*5b10*/  @P3 BRA `(.L_x_43) ;  /* 0x0000000000043947 */ /* 0x000fea0003800000 */
[----:B------:R0:W5:Y:S02]  /*5b20*/  LDG.E.U8 R43, desc[UR14][R32.64+0x8] ;  /* 0x0000080e202b7981 */ /* 0x000164000c1e1100 */
.L_x_43:
[----:B------:R-:W-:Y:S05]  /*5b30*/  BSYNC B1 ;  /* 0x0000000000017941 */ /* 0x000fea0003800000 */
.L_x_42:
        /* <DEDUP_REMOVED lines=12> */
.L_x_45:
[----:B------:R-:W-:Y:S05]  /*5c00*/  BSYNC B1 ;  /* 0x0000000000017941 */ /* 0x000fea0003800000 */
.L_x_44:
        /* <DEDUP_REMOVED lines=12> */
.L_x_47:
[----:B------:R-:W-:Y:S05]  /*5cd0*/  BSYNC B1 ;  /* 0x0000000000017941 */ /* 0x000fea0003800000 */
.L_x_46:
        /* <DEDUP_REMOVED lines=12> */
.L_x_49:
[----:B------:R-:W-:Y:S05]  /*5da0*/  BSYNC B1 ;  /* 0x0000000000017941 */ /* 0x000fea0003800000 */
.L_x_48:
        /* <DEDUP_REMOVED lines=12> */
.L_x_51:
[----:B------:R-:W-:Y:S05]  /*5e70*/  BSYNC B1 ;  /* 0x0000000000017941 */ /* 0x000fea0003800000 */
.L_x_50:
        /* <DEDUP_REMOVED lines=12> */
.L_x_53:
[----:B------:R-:W-:Y:S05]  /*5f40*/  BSYNC B1 ;  /* 0x0000000000017941 */ /* 0x000fea0003800000 */
.L_x_52:
        /* <DEDUP_REMOVED lines=12> */
.L_x_55:
[----:B------:R-:W-:Y:S05]  /*6010*/  BSYNC B1 ;  /* 0x0000000000017941 */ /* 0x000fea0003800000 */
.L_x_54:
        /* <DEDUP_REMOVED lines=12> */
.L_x_57:
[----:B------:R-:W-:Y:S05]  /*60e0*/  BSYNC B1 ;  /* 0x0000000000017941 */ /* 0x000fea0003800000 */
.L_x_56:
        /* <DEDUP_REMOVED lines=12> */
.L_x_59:
[----:B------:R-:W-:Y:S05]  /*61b0*/  BSYNC B1 ;  /* 0x0000000000017941 */ /* 0x000fea0003800000 */
.L_x_58:
        /* <DEDUP_REMOVED lines=12> */
.L_x_61:
[----:B------:R-:W-:Y:S05]  /*6280*/  BSYNC B1 ;  /* 0x0000000000017941 */ /* 0x000fea0003800000 */
.L_x_60:
        /* <DEDUP_REMOVED lines=12> */
.L_x_63:
[----:B------:R-:W-:Y:S05]  /*6350*/  BSYNC B1 ;  /* 0x0000000000017941 */ /* 0x000fea0003800000 */
.L_x_62:
        /* <DEDUP_REMOVED lines=12> */
.L_x_65:
[----:B------:R-:W-:Y:S05]  /*6420*/  BSYNC B1 ;  /* 0x0000000000017941 */ /* 0x000fea0003800000 */
.L_x_64:
        /* <DEDUP_REMOVED lines=12> */
.L_x_67:
[----:B------:R-:W-:Y:S05]  /*64f0*/  BSYNC B1 ;  /* 0x0000000000017941 */ /* 0x000fea0003800000 */
.L_x_66:
        /* <DEDUP_REMOVED lines=12> */
.L_x_69:
[----:B------:R-:W-:Y:S05]  /*65c0*/  BSYNC B1 ;  /* 0x0000000000017941 */ /* 0x000fea0003800000 */
.L_x_68:
        /* <DEDUP_REMOVED lines=12> */
.L_x_71:
[----:B------:R-:W-:Y:S05]  /*6690*/  BSYNC B1 ;  /* 0x0000000000017941 */ /* 0x000fea0003800000 */
.L_x_70:
        /* <DEDUP_REMOVED lines=12> */
.L_x_73:
[----:B------:R-:W-:Y:S05]  /*6760*/  BSYNC B1 ;  /* 0x0000000000017941 */ /* 0x000fea0003800000 */
.L_x_72:
        /* <DEDUP_REMOVED lines=12> */
.L_x_75:
[----:B------:R-:W-:Y:S05]  /*6830*/  BSYNC B1 ;  /* 0x0000000000017941 */ /* 0x000fea0003800000 */
.L_x_74:
        /* <DEDUP_REMOVED lines=12> */
.L_x_77:
[----:B------:R-:W-:Y:S05]  /*6900*/  BSYNC B1 ;  /* 0x0000000000017941 */ /* 0x000fea0003800000 */
.L_x_76:
        /* <DEDUP_REMOVED lines=12> */
.L_x_79:
[----:B------:R-:W-:Y:S05]  /*69d0*/  BSYNC B1 ;  /* 0x0000000000017941 */ /* 0x000fea0003800000 */
.L_x_78:
        /* <DEDUP_REMOVED lines=12> */
.L_x_81:
[----:B------:R-:W-:Y:S05]  /*6aa0*/  BSYNC B1 ;  /* 0x0000000000017941 */ /* 0x000fea0003800000 */
.L_x_80:
        /* <DEDUP_REMOVED lines=12> */
.L_x_83:
[----:B------:R-:W-:Y:S05]  /*6b70*/  BSYNC B1 ;  /* 0x0000000000017941 */ /* 0x000fea0003800000 */
.L_x_82:
        /* <DEDUP_REMOVED lines=12> */
.L_x_85:
[----:B------:R-:W-:Y:S05]  /*6c40*/  BSYNC B1 ;  /* 0x0000000000017941 */ /* 0x000fea0003800000 */
.L_x_84:
        /* <DEDUP_REMOVED lines=12> */
.L_x_87:
[----:B------:R-:W-:Y:S05]  /*6d10*/  BSYNC B1 ;  /* 0x0000000000017941 */ /* 0x000fea0003800000 */
.L_x_86:
        /* <DEDUP_REMOVED lines=12> */
.L_x_89:
[----:B------:R-:W-:Y:S05]  /*6de0*/  BSYNC B1 ;  /* 0x0000000000017941 */ /* 0x000fea0003800000 */
.L_x_88:
        /* <DEDUP_REMOVED lines=12> */
.L_x_91:
[----:B------:R-:W-:Y:S05]  /*6eb0*/  BSYNC B1 ;  /* 0x0000000000017941 */ /* 0x000fea0003800000 */
.L_x_90:
        /* <DEDUP_REMOVED lines=12> */
.L_x_93:
[----:B------:R-:W-:Y:S05]  /*6f80*/  BSYNC B1 ;  /* 0x0000000000017941 */ /* 0x000fea0003800000 */
.L_x_92:
        /* <DEDUP_REMOVED lines=12> */
.L_x_95:
[----:B------:R-:W-:Y:S05]  /*7050*/  BSYNC B1 ;  /* 0x0000000000017941 */ /* 0x000fea0003800000 */
.L_x_94:
        /* <DEDUP_REMOVED lines=12> */
.L_x_97:
[----:B------:R-:W-:Y:S05]  /*7120*/  BSYNC B1 ;  /* 0x0000000000017941 */ /* 0x000fea0003800000 */
.L_x_96:
        /* <DEDUP_REMOVED lines=12> */
.L_x_99:
[----:B------:R-:W-:Y:S05]  /*71f0*/  BSYNC B1 ;  /* 0x0000000000017941 */ /* 0x000fea0003800000 */
.L_x_98:
        /* <DEDUP_REMOVED lines=12> */
.L_x_101:
[----:B------:R-:W-:Y:S05]  /*72c0*/  BSYNC B1 ;  /* 0x0000000000017941 */ /* 0x000fea0003800000 */
.L_x_100:
        /* <DEDUP_REMOVED lines=12> */
.L_x_103:
[----:B------:R-:W-:Y:S05]  /*7390*/  BSYNC B1 ;  /* 0x0000000000017941 */ /* 0x000fea0003800000 */
.L_x_102:
        /* <DEDUP_REMOVED lines=12> */
.L_x_105:
[----:B------:R-:W-:Y:S05]  /*7460*/  BSYNC B1 ;  /* 0x0000000000017941 */ /* 0x000fea0003800000 */
.L_x_104:
        /* <DEDUP_REMOVED lines=12> */
.L_x_107:
[----:B------:R-:W-:Y:S05]  /*7530*/  BSYNC B1 ;  /* 0x0000000000017941 */ /* 0x000fea0003800000 */
.L_x_106:
        /* <DEDUP_REMOVED lines=12> */
.L_x_109:
[----:B------:R-:W-:Y:S05]  /*7600*/  BSYNC B1 ;  /* 0x0000000000017941 */ /* 0x000fea0003800000 */
.L_x_108:
        /* <DEDUP_REMOVED lines=12> */
.L_x_111:
[----:B------:R-:W-:Y:S05]  /*76d0*/  BSYNC B1 ;  /* 0x0000000000017941 */ /* 0x000fea0003800000 */
.L_x_110:
        /* <DEDUP_REMOVED lines=12> */
.L_x_113:
[----:B------:R-:W-:Y:S05]  /*77a0*/  BSYNC B1 ;  /* 0x0000000000017941 */ /* 0x000fea0003800000 */
.L_x_112:
        /* <DEDUP_REMOVED lines=12> */
.L_x_115:
[----:B------:R-:W-:Y:S05]  /*7870*/  BSYNC B1 ;  /* 0x0000000000017941 */ /* 0x000fea0003800000 */
.L_x_114:
        /* <DEDUP_REMOVED lines=12> */
.L_x_117:
[----:B------:R-:W-:Y:S05]  /*7940*/  BSYNC B1 ;  /* 0x0000000000017941 */ /* 0x000fea0003800000 */
.L_x_116:
        /* <DEDUP_REMOVED lines=12> */
.L_x_119:
[----:B------:R-:W-:Y:S05]  /*7a10*/  BSYNC B1 ;  /* 0x0000000000017941 */ /* 0x000fea0003800000 */
.L_x_118:
        /* <DEDUP_REMOVED lines=12> */
.L_x_121:
[----:B------:R-:W-:Y:S05]  /*7ae0*/  BSYNC B1 ;  /* 0x0000000000017941 */ /* 0x000fea0003800000 */
.L_x_120:
        /* <DEDUP_REMOVED lines=12> */
.L_x_123:
[----:B------:R-:W-:Y:S05]  /*7bb0*/  BSYNC B1 ;  /* 0x0000000000017941 */ /* 0x000fea0003800000 */
.L_x_122:
        /* <DEDUP_REMOVED lines=12> */
.L_x_125:
[----:B------:R-:W-:Y:S05]  /*7c80*/  BSYNC B1 ;  /* 0x0000000000017941 */ /* 0x000fea0003800000 */
.L_x_124:
        /* <DEDUP_REMOVED lines=12> */
.L_x_127:
[----:B------:R-:W-:Y:S05]  /*7d50*/  BSYNC B1 ;  /* 0x0000000000017941 */ /* 0x000fea0003800000 */
.L_x_126:
        /* <DEDUP_REMOVED lines=12> */
.L_x_129:
[----:B------:R-:W-:Y:S05]  /*7e20*/  BSYNC B1 ;  /* 0x0000000000017941 */ /* 0x000fea0003800000 */
.L_x_128:
        /* <DEDUP_REMOVED lines=12> */
.L_x_131:
[----:B------:R-:W-:Y:S05]  /*7ef0*/  BSYNC B1 ;  /* 0x0000000000017941 */ /* 0x000fea0003800000 */
.L_x_130:
        /* <DEDUP_REMOVED lines=12> */
.L_x_133:
[----:B------:R-:W-:Y:S05]  /*7fc0*/  BSYNC B1 ;  /* 0x0000000000017941 */ /* 0x000fea0003800000 */
.L_x_132:
        /* <DEDUP_REMOVED lines=12> */
.L_x_135:
[----:B------:R-:W-:Y:S05]  /*8090*/  BSYNC B1 ;  /* 0x0000000000017941 */ /* 0x000fea0003800000 */
.L_x_134:
        /* <DEDUP_REMOVED lines=12> */
.L_x_137:
[----:B------:R-:W-:Y:S05]  /*8160*/  BSYNC B1 ;  /* 0x0000000000017941 */ /* 0x000fea0003800000 */
.L_x_136:
        /* <DEDUP_REMOVED lines=12> */
.L_x_139:
[----:B------:R-:W-:Y:S05]  /*8230*/  BSYNC B1 ;  /* 0x0000000000017941 */ /* 0x000fea0003800000 */
.L_x_138:
        /* <DEDUP_REMOVED lines=12> */
.L_x_141:
[----:B------:R-:W-:Y:S05]  /*8300*/  BSYNC B1 ;  /* 0x0000000000017941 */ /* 0x000fea0003800000 */
.L_x_140:
        /* <DEDUP_REMOVED lines=12> */
.L_x_143:
[----:B------:R-:W-:Y:S05]  /*83d0*/  BSYNC B1 ;  /* 0x0000000000017941 */ /* 0x000fea0003800000 */
.L_x_142:
        /* <DEDUP_REMOVED lines=12> */
.L_x_145:
[----:B------:R-:W-:Y:S05]  /*84a0*/  BSYNC B1 ;  /* 0x0000000000017941 */ /* 0x000fea0003800000 */
.L_x_144:
        /* <DEDUP_REMOVED lines=12> */
.L_x_147:
[----:B------:R-:W-:Y:S05]  /*8570*/  BSYNC B1 ;  /* 0x0000000000017941 */ /* 0x000fea0003800000 */
.L_x_146:
        /* <DEDUP_REMOVED lines=12> */
.L_x_149:
[----:B------:R-:W-:Y:S05]  /*8640*/  BSYNC B1 ;  /* 0x0000000000017941 */ /* 0x000fea0003800000 */
.L_x_148:
        /* <DEDUP_REMOVED lines=12> */
.L_x_151:
[----:B------:R-:W-:Y:S05]  /*8710*/  BSYNC B1 ;  /* 0x0000000000017941 */ /* 0x000fea0003800000 */
.L_x_150:
        /* <DEDUP_REMOVED lines=12> */
.L_x_153:
[----:B------:R-:W-:Y:S05]  /*87e0*/  BSYNC B1 ;  /* 0x0000000000017941 */ /* 0x000fea0003800000 */
.L_x_152:
        /* <DEDUP_REMOVED lines=12> */
.L_x_155:
[----:B------:R-:W-:Y:S05]  /*88b0*/  BSYNC B1 ;  /* 0x0000000000017941 */ /* 0x000fea0003800000 */
.L_x_154:
        /* <DEDUP_REMOVED lines=12> */
.L_x_157:
[----:B------:R-:W-:Y:S05]  /*8980*/  BSYNC B1 ;  /* 0x0000000000017941 */ /* 0x000fea0003800000 */
.L_x_156:
[----:B-----5:R-:W-:Y:S01]  /*8990*/  LOP3.LUT R43, R43, 0xff, RZ, 0xc0, !PT ;  /* 0x000000ff2b2b7812 */ /* 0x020fe200078ec0ff */
[----:B------:R-:W-:Y:S01]  /*89a0*/  BSSY B1, `(.L_x_158) ;  /* 0x000000b000017945 */ /* 0x000fe20003800000 */
[----:B------:R-:W-:Y:S02]  /*89b0*/  ISETP.LT.OR P2, PT, R42, 0x79, !P1 ;  /* 0x000000792a00780c */ /* 0x000fe40004f41670 */
[----:B------:R-:W-:-:S05]  /*89c0*/  F2FP.F16.E4M3.UNPACK_B R43, R43 ;  /* 0x0000002bff2b723e */ /* 0x000fca00020006ff */
[----:B------:R-:W-:-:S05]  /*89d0*/  HADD2.F32 R43, -RZ, R43.H0_H0 ;  /* 0x2000002bff2b7230 */ /* 0x000fca0000004100 */
[----:B0-2-4-:R-:W-:-:S04]  /*89e0*/  FMUL R32, R43, UR21 ;  /* 0x000000152b207c20 */ /* 0x015fc80008400000 */
[----:B------:R-:W-:-:S05]  /*89f0*/  FFMA R32, R165, UR20, R32 ;  /* 0x00000014a5207c23 */ /* 0x000fca0008000020 */
[----:B------:R-:W-:Y:S02]  /*8a00*/  F2FP.SATFINITE.E4M3.F32.PACK_AB_MERGE_C R33, RZ, R32, RZ ;  /* 0x00000020ff21723e */ /* 0x000fe400048070ff */
[----:B------:R-:W-:-:S03]  /*8a10*/  PRMT R32, RZ, 0x7610, R32 ;  /* 0x00007610ff207816 */ /* 0x000fc60000000020 */
[----:B------:R0:W-:Y:S01]  /*8a20*/  @!P0 STG.E.U8 desc[UR14][R24.64+0x79], R33 ;  /* 0x0000792118008986 */ /* 0x0001e2000c10110e */
[----:B------:R-:W-:Y:S05]  /*8a30*/  @P2 BRA `(.L_x_159) ;  /* 0x0000000000042947 */ /* 0x000fea0003800000 */
[----:B------:R2:W5:Y:S02]  /*8a40*/  LDG.E.U8 R32, desc[UR14][R34.64+0x78] ;  /* 0x0000780e22207981 */ /* 0x000564000c1e1100 */
.L_x_159:
[----:B------:R-:W-:Y:S05]  /*8a50*/  BSYNC B1 ;  /* 0x0000000000017941 */ /* 0x000fea0003800000 */
.L_x_158:
[----:B-----5:R-:W-:Y:S01]  /*8a60*/  LOP3.LUT R32, R32, 0xff, RZ, 0xc0, !PT ;  /* 0x000000ff20207812 */ /* 0x020fe200078ec0ff */
[----:B------:R-:W-:Y:S01]  /*8a70*/  BSSY B1, `(.L_x_160) ;  /* 0x000000b000017945 */ /* 0x000fe20003800000 */
[----:B------:R-:W-:Y:S02]  /*8a80*/  ISETP.LT.OR P1, PT, R42, 0x7a, !P1 ;  /* 0x0000007a2a00780c */ /* 0x000fe40004f21670 */
[----:B------:R-:W-:Y:S02]  /*8a90*/  F2FP.F16.E4M3.UNPACK_B R32, R32 ;  /* 0x00000020ff20723e */ /* 0x000fe400020006ff */
[----:B0--3--:R-:W-:-:S03]  /*8aa0*/  PRMT R24, RZ, 0x7610, R24 ;  /* 0x00007610ff187816 */ /* 0x009fc60000000018 */
[----:B------:R-:W-:-:S05]  /*8ab0*/  HADD2.F32 R32, -RZ, R32.H0_H0 ;  /* 0x20000020ff207230 */ /* 0x000fca0000004100 */
[----:B------:R-:W-:-:S04]  /*8ac0*/  FMUL R25, R32, UR21 ;  /* 0x0000001520197c20 */ /* 0x000fc80008400000 */
[----:B------:R-:W-:-:S05]  /*8ad0*/  FFMA R25, R164, UR20, R25 ;  /* 0x00000014a4197c23 */ /* 0x000fca0008000019 */
[----:B------:R-:W-:-:S05]  /*8ae0*/  F2FP.SATFINITE.E4M3.F32.PACK_AB_MERGE_C R25, RZ, R25, RZ ;  /* 0x00000019ff19723e */ /* 0x000fca00048070ff */
[----:B------:R0:W-:Y:S01]  /*8af0*/  @!P2 STG.E.U8 desc[UR14][R26.64+0x78], R25 ;  /* 0x000078191a00a986 */ /* 0x0001e2000c10110e */
[----:B------:R-:W-:Y:S05]  /*8b00*/  @P1 BRA `(.L_x_161) ;  /* 0x0000000000041947 */ /* 0x000fea0003800000 */
[----:B------:R3:W5:Y:S02]  /*8b10*/  LDG.E.U8 R24, desc[UR14][R34.64+0x79] ;  /* 0x0000790e22187981 */ /* 0x000764000c1e1100 */
.L_x_161:
[----:B------:R-:W-:Y:S05]  /*8b20*/  BSYNC B1 ;  /* 0x0000000000017941 */ /* 0x000fea0003800000 */
.L_x_160:
[----:B-----5:R-:W-:Y:S01]  /*8b30*/  LOP3.LUT R24, R24, 0xff, RZ, 0xc0, !PT ;  /* 0x000000ff18187812 */ /* 0x020fe200078ec0ff */
[----:B------:R-:W-:Y:S01]  /*8b40*/  BSSY B1, `(.L_x_162) ;  /* 0x0000013000017945 */ /* 0x000fe20003800000 */
[----:B------:R-:W-:Y:S02]  /*8b50*/  IADD3 R33, P0, R36, 0x80, RZ ;  /* 0x0000008024217810 */ /* 0x000fe40007f1e0ff */
[----:B------:R-:W-:-:S03]  /*8b60*/  F2FP.F16.E4M3.UNPACK_B R24, R24 ;  /* 0x00000018ff18723e */ /* 0x000fc600020006ff */
[----:B0-----:R-:W-:Y:S01]  /*8b70*/  IMAD.X R25, RZ, RZ, R37, P0 ;  /* 0x000000ffff197224 */ /* 0x001fe200000e0625 */
[----:B------:R-:W-:Y:S01]  /*8b80*/  ISETP.GE.AND P0, PT, R41, 0x81, PT ;  /* 0x000000812900780c */ /* 0x000fe20003f06270 */
[----:B------:R-:W-:Y:S02]  /*8b90*/  HADD2.F32 R24, -RZ, R24.H0_H0 ;  /* 0x20000018ff187230 */ /* 0x000fe40000004100 */
[----:B--23--:R-:W-:Y:S01]  /*8ba0*/  IMAD R34, R25, UR6, RZ ;  /* 0x0000000619227c24 */ /* 0x00cfe2000f8e02ff */
[----:B------:R-:W-:Y:S02]  /*8bb0*/  ISETP.LT.OR P3, PT, R42, 0x1, !P0 ;  /* 0x000000012a00780c */ /* 0x000fe40004761670 */
[----:B------:R-:W-:Y:S01]  /*8bc0*/  FMUL R32, R24, UR21 ;  /* 0x0000001518207c20 */ /* 0x000fe20008400000 */
[----:B------:R-:W-:-:S04]  /*8bd0*/  IMAD.WIDE.U32 R24, R33, UR6, R38 ;  /* 0x0000000621187c25 */ /* 0x000fc8000f8e0026 */
[----:B------:R-:W-:Y:S01]  /*8be0*/  FFMA R32, R163, UR20, R32 ;  /* 0x00000014a3207c23 */ /* 0x000fe20008000020 */
[----:B------:R-:W-:Y:S01]  /*8bf0*/  IMAD R33, R33, UR7, R34 ;  /* 0x0000000721217c24 */ /* 0x000fe2000f8e0222 */
[----:B------:R-:W-:-:S03]  /*8c00*/  IADD3 R24, P2, R24, UR10, RZ ;  /* 0x0000000a18187c10 */ /* 0x000fc6000ff5e0ff */
[----:B------:R-:W-:Y:S02]  /*8c10*/  F2FP.SATFINITE.E4M3.F32.PACK_AB_MERGE_C R35, RZ, R32, RZ ;  /* 0x00000020ff23723e */ /* 0x000fe400048070ff */
[----:B------:R-:W-:Y:S02]  /*8c20*/  IADD3.X R25, R25, UR11, R33, P2, !PT ;  /* 0x0000000b19197c10 */ /* 0x000fe400097fe421 */
[----:B------:R-:W-:Y:S01]  /*8c30*/  PRMT R32, RZ, 0x7610, R32 ;  /* 0x00007610ff207816 */ /* 0x000fe20000000020 */
[----:B------:R0:W-:Y:S01]  /*8c40*/  @!P1 STG.E.U8 desc[UR14][R26.64+0x79], R35 ;  /* 0x000079231a009986 */ /* 0x0001e2000c10110e */
[----:B------:R-:W-:Y:S05]  /*8c50*/  @P3 BRA `(.L_x_163) ;  /* 0x0000000000043947 */ /* 0x000fea0003800000 */
[----:B------:R2:W5:Y:S02]  /*8c60*/  LDG.E.U8 R32, desc[UR14][R24.64] ;  /* 0x0000000e18207981 */ /* 0x000564000c1e1100 */
.L_x_163:
[----:B------:R-:W-:Y:S05]  /*8c70*/  BSYNC B1 ;  /* 0x0000000000017941 */ /* 0x000fea0003800000 */
.L_x_162:
[----:B-----5:R-:W-:Y:S01]  /*8c80*/  LOP3.LUT R32, R32, 0xff, RZ, 0xc0, !PT ;  /* 0x000000ff20207812 */ /* 0x020fe200078ec0ff */
[----:B------:R-:W-:Y:S01]  /*8c90*/  BSSY B1, `(.L_x_164) ;  /* 0x000000b000017945 */ /* 0x000fe20003800000 */
[----:B------:R-:W-:Y:S02]  /*8ca0*/  ISETP.LT.OR P2, PT, R42, 0x2, !P0 ;  /* 0x000000022a00780c */ /* 0x000fe40004741670 */
[----:B------:R-:W-:Y:S02]  /*8cb0*/  F2FP.F16.E4M3.UNPACK_B R32, R32 ;  /* 0x00000020ff20723e */ /* 0x000fe400020006ff */
[----:B0-----:R-:W-:-:S03]  /*8cc0*/  PRMT R26, RZ, 0x7610, R26 ;  /* 0x00007610ff1a7816 */ /* 0x001fc6000000001a */
[----:B------:R-:W-:-:S05]  /*8cd0*/  HADD2.F32 R32, -RZ, R32.H0_H0 ;  /* 0x20000020ff207230 */ /* 0x000fca0000004100 */
[----:B------:R-:W-:-:S04]  /*8ce0*/  FMUL R27, R32, UR21 ;  /* 0x00000015201b7c20 */ /* 0x000fc80008400000 */
[----:B------:R-:W-:-:S05]  /*8cf0*/  FFMA R27, R162, UR20, R27 ;  /* 0x00000014a21b7c23 */ /* 0x000fca000800001b */
[----:B------:R-:W-:-:S05]  /*8d00*/  F2FP.SATFINITE.E4M3.F32.PACK_AB_MERGE_C R27, RZ, R27, RZ ;  /* 0x0000001bff1b723e */ /* 0x000fca00048070ff */
[----:B------:R0:W-:Y:S01]  /*8d10*/  @!P3 STG.E.U8 desc[UR14][R28.64], R27 ;  /* 0x0000001b1c00b986 */ /* 0x0001e2000c10110e */
[----:B------:R-:W-:Y:S05]  /*8d20*/  @P2 BRA `(.L_x_165) ;  /* 0x0000000000042947 */ /* 0x000fea0003800000 */
[----:B------:R3:W5:Y:S02]  /*8d30*/  LDG.E.U8 R26, desc[UR14][R24.64+0x1] ;  /* 0x0000010e181a7981 */ /* 0x000764000c1e1100 */
.L_x_165:
[----:B------:R-:W-:Y:S05]  /*8d40*/  BSYNC B1 ;  /* 0x0000000000017941 */ /* 0x000fea0003800000 */
.L_x_164:
[----:B-----5:R-:W-:Y:S01]  /*8d50*/  LOP3.LUT R26, R26, 0xff, RZ, 0xc0, !PT ;  /* 0x000000ff1a1a7812 */ /* 0x020fe200078ec0ff */
[----:B------:R-:W-:Y:S01]  /*8d60*/  BSSY B1, `(.L_x_166) ;  /* 0x0000013000017945 */ /* 0x000fe20003800000 */
[----:B0-----:R-:W-:Y:S02]  /*8d70*/  IADD3 R27, P1, R36, 0x88, RZ ;  /* 0x00000088241b7810 */ /* 0x001fe40007f3e0ff */
[----:B------:R-:W-:Y:S02]  /*8d80*/  F2FP.F16.E4M3.UNPACK_B R26, R26 ;  /* 0x0000001aff1a723e */ /* 0x000fe400020006ff */
[----:B------:R-:W-:Y:S01]  /*8d90*/  PRMT R32, RZ, 0x7610, R32 ;  /* 0x00007610ff207816 */ /* 0x000fe20000000020 */
[----:B------:R-:W-:Y:S01]  /*8da0*/  IMAD.X R36, RZ, RZ, R37, P1 ;  /* 0x000000ffff247224 */ /* 0x000fe200008e0625 */
[----:B------:R-:W-:Y:S01]  /*8db0*/  ISETP.GE.AND P1, PT, R41, 0x89, PT ;  /* 0x000000892900780c */ /* 0x000fe20003f26270 */
[----:B------:R-:W-:Y:S02]  /*8dc0*/  HADD2.F32 R26, -RZ, R26.H0_H0 ;  /* 0x2000001aff1a7230 */ /* 0x000fe40000004100 */
[----:B------:R-:W-:Y:S01]  /*8dd0*/  IMAD R36, R36, UR6, RZ ;  /* 0x0000000624247c24 */ /* 0x000fe2000f8e02ff */
[----:B------:R-:W-:Y:S01]  /*8de0*/  ISETP.LT.OR P5, PT, R42, 0x1, !P1 ;  /* 0x000000012a00780c */ /* 0x000fe20004fa1670 */
[----:B------:R-:W-:-:S04]  /*8df0*/  IMAD.WIDE.U32 R38, R27, UR6, R38 ;  /* 0x000000061b267c25 */ /* 0x000fc8000f8e0026 */
[----:B------:R-:W-:Y:S01]  /*8e00*/  FMUL R26, R26, UR21 ;  /* 0x000000151a1a7c20 */ /* 0x000fe20008400000 */
[----:B------:R-:W-:-:S03]  /*8e10*/  IMAD R27, R27, UR7, R36 ;  /* 0x000000071b1b7c24 */ /* 0x000fc6000f8e0224 */
[----:B------:R-:W-:Y:S01]  /*8e20*/  FFMA R161, R161, UR20, R26 ;  /* 0x00000014a1a17c23 */ /* 0x000fe2000800001a */
[----:B------:R-:W-:-:S04]  /*8e30*/  IADD3 R26, P3, R38, UR10, RZ ;  /* 0x0000000a261a7c10 */ /* 0x000fc8000ff7e0ff */
[----:B------:R-:W-:Y:S02]  /*8e40*/  F2FP.SATFINITE.E4M3.F32.PACK_AB_MERGE_C R161, RZ, R161, RZ ;  /* 0x000000a1ffa1723e */ /* 0x000fe400048070ff */
[----:B------:R-:W-:-:S03]  /*8e50*/  IADD3.X R27, R39, UR11, R27, P3, !PT ;  /* 0x0000000b271b7c10 */ /* 0x000fc60009ffe41b */
[----:B------:R0:W-:Y:S01]  /*8e60*/  @!P2 STG.E.U8 desc[UR14][R28.64+0x1], R161 ;  /* 0x000001a11c00a986 */ /* 0x0001e2000c10110e */
[----:B------:R-:W-:Y:S05]  /*8e70*/  @P5 BRA `(.L_x_167) ;  /* 0x0000000000045947 */ /* 0x000fea0003800000 */
[----:B------:R4:W5:Y:S02]  /*8e80*/  LDG.E.U8 R32, desc[UR14][R26.64] ;  /* 0x0000000e1a207981 */ /* 0x000964000c1e1100 */
.L_x_167:
[----:B------:R-:W-:Y:S05]  /*8e90*/  BSYNC B1 ;  /* 0x0000000000017941 */ /* 0x000fea0003800000 */
.L_x_166:
        /* <DEDUP_REMOVED lines=12> */
.L_x_169:
[----:B------:R-:W-:Y:S05]  /*8f60*/  BSYNC B1 ;  /* 0x0000000000017941 */ /* 0x000fea0003800000 */
.L_x_168:
[----:B-----5:R-:W-:Y:S01]  /*8f70*/  LOP3.LUT R32, R32, 0xff, RZ, 0xc0, !PT ;  /* 0x000000ff20207812 */ /* 0x020fe200078ec0ff */
[----:B------:R-:W-:Y:S01]  /*8f80*/  BSSY B1, `(.L_x_170) ;  /* 0x000000b000017945 */ /* 0x000fe20003800000 */
[----:B------:R-:W-:Y:S02]  /*8f90*/  ISETP.LT.OR P3, PT, R42, 0x9, !P0 ;  /* 0x000000092a00780c */ /* 0x000fe40004761670 */
[----:B------:R-:W-:-:S05]  /*8fa0*/  F2FP.F16.E4M3.UNPACK_B R32, R32 ;  /* 0x00000020ff20723e */ /* 0x000fca00020006ff */
[----:B------:R-:W-:-:S05]  /*8fb0*/  HADD2.F32 R32, -RZ, R32.H0_H0 ;  /* 0x20000020ff207230 */ /* 0x000fca0000004100 */
[----:B------:R-:W-:-:S04]  /*8fc0*/  FMUL R32, R32, UR21 ;  /* 0x0000001520207c20 */ /* 0x000fc80008400000 */
[----:B------:R-:W-:-:S05]  /*8fd0*/  FFMA R32, R159, UR20, R32 ;  /* 0x000000149f207c23 */ /* 0x000fca0008000020 */
[----:B0-----:R-:W-:Y:S02]  /*8fe0*/  F2FP.SATFINITE.E4M3.F32.PACK_AB_MERGE_C R33, RZ, R32, RZ ;  /* 0x00000020ff21723e */ /* 0x001fe400048070ff */
[----:B------:R-:W-:-:S03]  /*8ff0*/  PRMT R32, RZ, 0x7610, R32 ;  /* 0x00007610ff207816 */ /* 0x000fc60000000020 */
[----:B------:R0:W-:Y:S01]  /*9000*/  @!P2 STG.E.U8 desc[UR14][R30.64+0x1], R33 ;  /* 0x000001211e00a986 */ /* 0x0001e2000c10110e */
[----:B------:R-:W-:Y:S05]  /*9010*/  @P3 BRA `(.L_x_171) ;  /* 0x0000000000043947 */ /* 0x000fea0003800000 */
[----:B------:R0:W5:Y:S02]  /*9020*/  LDG.E.U8 R32, desc[UR14][R24.64+0x8] ;  /* 0x0000080e18207981 */ /* 0x000164000c1e1100 */
.L_x_171:
[----:B------:R-:W-:Y:S05]  /*9030*/  BSYNC B1 ;  /* 0x0000000000017941 */ /* 0x000fea0003800000 */
.L_x_170:
[----:B-----5:R-:W-:Y:S01]  /*9040*/  LOP3.LUT R32, R32, 0xff, RZ, 0xc0, !PT ;  /* 0x000000ff20207812 */ /* 0x020fe200078ec0ff */
[----:B------:R-:W-:Y:S01]  /*9050*/  BSSY B1, `(.L_x_172) ;  /* 0x000000b000017945 */ /* 0x000fe20003800000 */
[----:B------:R-:W-:Y:S02]  /*9060*/  ISETP.LT.OR P2, PT, R42, 0xa, !P0 ;  /* 0x0000000a2a00780c */ /* 0x000fe40004741670 */
[----:B------:R-:W-:-:S05]  /*9070*/  F2FP.F16.E4M3.UNPACK_B R32, R32 ;  /* 0x00000020ff20723e */ /* 0x000fca00020006ff */
[----:B------:R-:W-:-:S05]  /*9080*/  HADD2.F32 R32, -RZ, R32.H0_H0 ;  /* 0x20000020ff207230 */ /* 0x000fca0000004100 */
[----:B0-----:R-:W-:Y:S01]  /*9090*/  FMUL R33, R32, UR21 ;  /* 0x0000001520217c20 */ /* 0x001fe20008400000 */
[----:B------:R-:W-:-:S03]  /*90a0*/  PRMT R32, RZ, 0x7610, R32 ;  /* 0x00007610ff207816 */ /* 0x000fc60000000020 */
[----:B------:R-:W-:-:S05]  /*90b0*/  FFMA R33, R158, UR20, R33 ;  /* 0x000000149e217c23 */ /* 0x000fca0008000021 */
[----:B------:R-:W-:-:S05]  /*90c0*/  F2FP.SATFINITE.E4M3.F32.PACK_AB_MERGE_C R33, RZ, R33, RZ ;  /* 0x00000021ff21723e */ /* 0x000fca00048070ff */
[----:B------:R0:W-:Y:S01]  /*90d0*/  @!P3 STG.E.U8 desc[UR14][R28.64+0x8], R33 ;  /* 0x000008211c00b986 */ /* 0x0001e2000c10110e */
[----:B------:R-:W-:Y:S05]  /*90e0*/  @P2 BRA `(.L_x_173) ;  /* 0x0000000000042947 */ /* 0x000fea0003800000 */
[----:B------:R0:W5:Y:S02]  /*90f0*/  LDG.E.U8 R32, desc[UR14][R24.64+0x9] ;  /* 0x0000090e18207981 */ /* 0x000164000c1e1100 */
.L_x_173:
[----:B------:R-:W-:Y:S05]  /*9100*/  BSYNC B1 ;  /* 0x0000000000017941 */ /* 0x000fea0003800000 */
.L_x_172:
        /* <DEDUP_REMOVED lines=12> */
.L_x_175:
[----:B------:R-:W-:Y:S05]  /*91d0*/  BSYNC B1 ;  /* 0x0000000000017941 */ /* 0x000fea0003800000 */
.L_x_174:
        /* <DEDUP_REMOVED lines=12> */
.L_x_177:
[----:B------:R-:W-:Y:S05]  /*92a0*/  BSYNC B1 ;  /* 0x0000000000017941 */ /* 0x000fea0003800000 */
.L_x_176:
        /* <DEDUP_REMOVED lines=12> */
.L_x_179:
[----:B------:R-:W-:Y:S05]  /*9370*/  BSYNC B1 ;  /* 0x0000000000017941 */ /* 0x000fea0003800000 */
.L_x_178:
        /* <DEDUP_REMOVED lines=12> */
.L_x_181:
[----:B------:R-:W-:Y:S05]  /*9440*/  BSYNC B1 ;  /* 0x0000000000017941 */ /* 0x000fea0003800000 */
.L_x_180:
        /* <DEDUP_REMOVED lines=12> */
.L_x_183:
[----:B------:R-:W-:Y:S05]  /*9510*/  BSYNC B1 ;  /* 0x0000000000017941 */ /* 0x000fea0003800000 */
.L_x_182:
        /* <DEDUP_REMOVED lines=12> */
.L_x_185:
[----:B------:R-:W-:Y:S05]  /*95e0*/  BSYNC B1 ;  /* 0x0000000000017941 */ /* 0x000fea0003800000 */
.L_x_184:
[----:B-----5:R-:W-:Y:S01]  /*95f0*/  LOP3.LUT R32, R32, 0xff, RZ, 0xc0, !PT ;  /* 0x000000ff20207812 */ /* 0x020fe200078ec0ff */
[----:B------:R-:W-:Y:S01]  /*9600*/  BSSY B1, `(.L_x_186) ;  /* 0x000000b000017945 */ /* 0x000fe20003800000 */
[----:B------:R-:W-:Y:S02]  /*9610*/  ISETP.LT.OR P3, PT, R42, 0x19, !P0 ;  /* 0x000000192a00780c */ /* 0x000fe40004761670 */
[----:B------:R-:W-:-:S05]  /*9620*/  F2FP.F16.E4M3.UNPACK_B R32, R32 ;  /* 0x00000020ff20723e */ /* 0x000fca00020006ff */
[----:B------:R-:W-:-:S05]  /*9630*/  HADD2.F32 R32, -RZ, R32.H0_H0 ;  /* 0x20000020ff207230 */ /* 0x000fca0000004100 */
[----:B------:R-:W-:-:S04]  /*9640*/  FMUL R32, R32, UR21 ;  /* 0x0000001520207c20 */ /* 0x000fc80008400000 */
[----:B------:R-:W-:Y:S01]  /*9650*/  FFMA R32, R23, UR20, R32 ;  /* 0x0000001417207c23 */ /* 0x000fe20008000020 */
[----:B------:R-:W-:-:S04]  /*9660*/  PRMT R23, RZ, 0x7610, R23 ;  /* 0x00007610ff177816 */ /* 0x000fc80000000017 */
[----:B0-----:R-:W-:-:S05]  /*9670*/  F2FP.SATFINITE.E4M3.F32.PACK_AB_MERGE_C R33, RZ, R32, RZ ;  /* 0x00000020ff21723e */ /* 0x001fca00048070ff */
[----:B------:R0:W-:Y:S01]  /*9680*/  @!P2 STG.E.U8 desc[UR14][R30.64+0x11], R33 ;  /* 0x000011211e00a986 */ /* 0x0001e2000c10110e */
[----:B------:R-:W-:Y:S05]  /*9690*/  @P3 BRA `(.L_x_187) ;  /* 0x0000000000043947 */ /* 0x000fea0003800000 */
[----:B------:R0:W5:Y:S02]  /*96a0*/  LDG.E.U8 R23, desc[UR14][R24.64+0x18] ;  /* 0x0000180e18177981 */ /* 0x000164000c1e1100 */
.L_x_187:
[----:B------:R-:W-:Y:S05]  /*96b0*/  BSYNC B1 ;  /* 0x0000000000017941 */ /* 0x000fea0003800000 */
.L_x_186:
        /* <DEDUP_REMOVED lines=8> */
[----:B------:R-:W-:-:S05]  /*9740*/  F2FP.SATFINITE.E4M3.F32.PACK_AB_MERGE_C R23, RZ, R23, RZ ;  /* 0x00000017ff17723e */ /* 0x000fca00048070ff */
[----:B------:R0:W-:Y:S01]  /*9750*/  @!P3 STG.E.U8 desc[UR14][R28.64+0x18], R23 ;  /* 0x000018171c00b986 */ /* 0x0001e2000c10110e */
[----:B------:R-:W-:Y:S05]  /*9760*/  @P2 BRA `(.L_x_189) ;  /* 0x0000000000042947 */ /* 0x000fea0003800000 */
[----:B------:R0:W5:Y:S02]  /*9770*/  LDG.E.U8 R22, desc[UR14][R24.64+0x19] ;  /* 0x0000190e18167981 */ /* 0x000164000c1e1100 */
.L_x_189:
[----:B------:R-:W-:Y:S05]  /*9780*/  BSYNC B1 ;  /* 0x0000000000017941 */ /* 0x000fea0003800000 */
.L_x_188:
        /* <DEDUP_REMOVED lines=12> */
.L_x_191:
[----:B------:R-:W-:Y:S05]  /*9850*/  BSYNC B1 ;  /* 0x0000000000017941 */ /* 0x000fea0003800000 */
.L_x_190:
        /* <DEDUP_REMOVED lines=12> */
.L_x_193:
[----:B------:R-:W-:Y:S05]  /*9920*/  BSYNC B1 ;  /* 0x0000000000017941 */ /* 0x000fea0003800000 */
.L_x_192:
        /* <DEDUP_REMOVED lines=12> */
.L_x_195:
[----:B------:R-:W-:Y:S05]  /*99f0*/  BSYNC B1 ;  /* 0x0000000000017941 */ /* 0x000fea0003800000 */
.L_x_194:
        /* <DEDUP_REMOVED lines=12> */
.L_x_197:
[----:B------:R-:W-:Y:S05]  /*9ac0*/  BSYNC B1 ;  /* 0x0000000000017941 */ /* 0x000fea0003800000 */
.L_x_196:
        /* <DEDUP_REMOVED lines=12> */
.L_x_199:
[----:B------:R-:W-:Y:S05]  /*9b90*/  BSYNC B1 ;  /* 0x0000000000017941 */ /* 0x000fea0003800000 */
.L_x_198:
        /* <DEDUP_REMOVED lines=12> */
.L_x_201:
[----:B------:R-:W-:Y:S05]  /*9c60*/  BSYNC B1 ;  /* 0x0000000000017941 */ /* 0x000fea0003800000 */
.L_x_200:
        /* <DEDUP_REMOVED lines=12> */
.L_x_203:
[----:B------:R-:W-:Y:S05]  /*9d30*/  BSYNC B1 ;  /* 0x0000000000017941 */ /* 0x000fea0003800000 */
.L_x_202:
        /* <DEDUP_REMOVED lines=12> */
.L_x_205:
[----:B------:R-:W-:Y:S05]  /*9e00*/  BSYNC B1 ;  /* 0x0000000000017941 */ /* 0x000fea0003800000 */
.L_x_204:
        /* <DEDUP_REMOVED lines=12> */
.L_x_207:
[----:B------:R-:W-:Y:S05]  /*9ed0*/  BSYNC B1 ;  /* 0x0000000000017941 */ /* 0x000fea0003800000 */
.L_x_206:
        /* <DEDUP_REMOVED lines=12> */
.L_x_209:
[----:B------:R-:W-:Y:S05]  /*9fa0*/  BSYNC B1 ;  /* 0x0000000000017941 */ /* 0x000fea0003800000 */
.L_x_208:
        /* <DEDUP_REMOVED lines=12> */
.L_x_211:
[----:B------:R-:W-:Y:S05]  /*a070*/  BSYNC B1 ;  /* 0x0000000000017941 */ /* 0x000fea0003800000 */
.L_x_210:
        /* <DEDUP_REMOVED lines=12> */
.L_x_213:
[----:B------:R-:W-:Y:S05]  /*a140*/  BSYNC B1 ;  /* 0x0000000000017941 */ /* 0x000fea0003800000 */
.L_x_212:
        /* <DEDUP_REMOVED lines=12> */
.L_x_215:
[----:B------:R-:W-:Y:S05]  /*a210*/  BSYNC B1 ;  /* 0x0000000000017941 */ /* 0x000fea0003800000 */
.L_x_214:
        /* <DEDUP_REMOVED lines=12> */
.L_x_217:
[----:B------:R-:W-:Y:S05]  /*a2e0*/  BSYNC B1 ;  /* 0x0000000000017941 */ /* 0x000fea0003800000 */
.L_x_216:
        /* <DEDUP_REMOVED lines=12> */
.L_x_219:
[----:B------:R-:W-:Y:S05]  /*a3b0*/  BSYNC B1 ;  /* 0x0000000000017941 */ /* 0x000fea0003800000 */
.L_x_218:
        /* <DEDUP_REMOVED lines=12> */
.L_x_221:
[----:B------:R-:W-:Y:S05]  /*a480*/  BSYNC B1 ;  /* 0x0000000000017941 */ /* 0x000fea0003800000 */
.L_x_220:
        /* <DEDUP_REMOVED lines=12> */
.L_x_223:
[----:B------:R-:W-:Y:S05]  /*a550*/  BSYNC B1 ;  /* 0x0000000000017941 */ /* 0x000fea0003800000 */
.L_x_222:
        /* <DEDUP_REMOVED lines=12> */
.L_x_225:
[----:B------:R-:W-:Y:S05]  /*a620*/  BSYNC B1 ;  /* 0x0000000000017941 */ /* 0x000fea0003800000 */
.L_x_224:
        /* <DEDUP_REMOVED lines=12> */
.L_x_227:
[----:B------:R-:W-:Y:S05]  /*a6f0*/  BSYNC B1 ;  /* 0x0000000000017941 */ /* 0x000fea0003800000 */
.L_x_226:
        /* <DEDUP_REMOVED lines=12> */
.L_x_229:
[----:B------:R-:W-:Y:S05]  /*a7c0*/  BSYNC B1 ;  /* 0x0000000000017941 */ /* 0x000fea0003800000 */
.L_x_228:
[----:B-----5:R-:W-:Y:S01]  /*a7d0*/  LOP3.LUT R2, R2, 0xff, RZ, 0xc0, !PT ;  /* 0x000000ff02027812 */ /* 0x020fe200078ec0ff */
[----:B------:R-:W-:Y:S01]  /*a7e0*/  BSSY B1, `(.L_x_230) ;  /* 0x000000b000017945 */ /* 0x000fe20003800000 */
[----:B------:R-:W-:Y:S02]  /*a7f0*/  ISETP.LT.OR P3, PT, R42, 0x41, !P1 ;  /* 0x000000412a00780c */ /* 0x000fe40004f61670 */
[----:B------:R-:W-:-:S05]  /*a800*/  F2FP.F16.E4M3.UNPACK_B R2, R2 ;  /* 0x00000002ff02723e */ /* 0x000fca00020006ff */
[----:B------:R-:W-:-:S05]  /*a810*/  HADD2.F32 R2, -RZ, R2.H0_H0 ;  /* 0x20000002ff027230 */ /* 0x000fca0000004100 */
[----:B0-----:R-:W-:-:S04]  /*a820*/  FMUL R3, R2, UR21 ;  /* 0x0000001502037c20 */ /* 0x001fc80008400000 */
[----:B------:R-:W-:Y:S01]  /*a830*/  FFMA R3, R0, UR20, R3 ;  /* 0x0000001400037c23 */ /* 0x000fe20008000003 */
[----:B------:R-:W-:-:S04]  /*a840*/  PRMT R0, RZ, 0x7610, R0 ;  /* 0x00007610ff007816 */ /* 0x000fc80000000000 */
[----:B------:R-:W-:-:S05]  /*a850*/  F2FP.SATFINITE.E4M3.F32.PACK_AB_MERGE_C R3, RZ, R3, RZ ;  /* 0x00000003ff03723e */ /* 0x000fca00048070ff */
[----:B------:R0:W-:Y:S01]  /*a860*/  @!P2 STG.E.U8 desc[UR14][R28.64+0x41], R3 ;  /* 0x000041031c00a986 */ /* 0x0001e2000c10110e */
[----:B------:R-:W-:Y:S05]  /*a870*/  @P3 BRA `(.L_x_231) ;  /* 0x0000000000043947 */ /* 0x000fea0003800000 */
[----:B------:R0:W5:Y:S02]  /*a880*/  LDG.E.U8 R0, desc[UR14][R26.64+0x40] ;  /* 0x0000400e1a007981 */ /* 0x000164000c1e1100 */
.L_x_231:
[----:B------:R-:W-:Y:S05]  /*a890*/  BSYNC B1 ;  /* 0x0000000000017941 */ /* 0x000fea0003800000 */
.L_x_230:
[----:B------:R-:W2:Y:S01]  /*a8a0*/  LDL.LU R2, [R1] ;  /* 0x0000000001027983 */ /* 0x000ea20000300800 */
[----:B-----5:R-:W-:Y:S01]  /*a8b0*/  LOP3.LUT R0, R0, 0xff, RZ, 0xc0, !PT ;  /* 0x000000ff00007812 */ /* 0x020fe200078ec0ff */
[----:B------:R-:W-:Y:S01]  /*a8c0*/  BSSY B1, `(.L_x_232) ;  /* 0x000000b000017945 */ /* 0x000fe20003800000 */
[----:B------:R-:W-:Y:S02]  /*a8d0*/  ISETP.LT.OR P2, PT, R42, 0x42, !P1 ;  /* 0x000000422a00780c */ /* 0x000fe40004f41670 */
[----:B------:R-:W-:-:S05]  /*a8e0*/  F2FP.F16.E4M3.UNPACK_B R0, R0 ;  /* 0x00000000ff00723e */ /* 0x000fca00020006ff */
[----:B------:R-:W-:-:S05]  /*a8f0*/  HADD2.F32 R0, -RZ, R0.H0_H0 ;  /* 0x20000000ff007230 */ /* 0x000fca0000004100 */
[----:B------:R-:W-:-:S04]  /*a900*/  FMUL R0, R0, UR21 ;  /* 0x0000001500007c20 */ /* 0x000fc80008400000 */
[----:B--2---:R-:W-:-:S05]  /*a910*/  FFMA R0, R2, UR20, R0 ;  /* 0x0000001402007c23 */ /* 0x004fca0008000000 */
[----:B0-----:R-:W-:Y:S02]  /*a920*/  F2FP.SATFINITE.E4M3.F32.PACK_AB_MERGE_C R3, RZ, R0, RZ ;  /* 0x00000000ff03723e */ /* 0x001fe400048070ff */
[----:B------:R-:W-:-:S03]  /*a930*/  PRMT R0, RZ, 0x7610, R0 ;  /* 0x00007610ff007816 */ /* 0x000fc60000000000 */
[----:B------:R0:W-:Y:S01]  /*a940*/  @!P3 STG.E.U8 desc[UR14][R30.64+0x40], R3 ;  /* 0x000040031e00b986 */ /* 0x0001e2000c10110e */
[----:B------:R-:W-:Y:S05]  /*a950*/  @P2 BRA `(.L_x_233) ;  /* 0x0000000000042947 */ /* 0x000fea0003800000 */
[----:B------:R2:W5:Y:S02]  /*a960*/  LDG.E.U8 R0, desc[UR14][R26.64+0x41] ;  /* 0x0000410e1a007981 */ /* 0x000564000c1e1100 */
.L_x_233:
[----:B------:R-:W-:Y:S05]  /*a970*/  BSYNC B1 ;  /* 0x0000000000017941 */ /* 0x000fea0003800000 */
.L_x_232:
[----:B------:R-:W3:Y:S01]  /*a980*/  LDL.LU R2, [R1+0x4] ;  /* 0x0000040001027983 */ /* 0x000ee20000300800 */
[----:B-----5:R-:W-:Y:S01]  /*a990*/  LOP3.LUT R0, R0, 0xff, RZ, 0xc0, !PT ;  /* 0x000000ff00007812 */ /* 0x020fe200078ec0ff */
[----:B------:R-:W-:Y:S01]  /*a9a0*/  BSSY B1, `(.L_x_234) ;  /* 0x000000b000017945 */ /* 0x000fe20003800000 */
[----:B------:R-:W-:Y:S02]  /*a9b0*/  ISETP.LT.OR P3, PT, R42, 0x49, !P0 ;  /* 0x000000492a00780c */ /* 0x000fe40004761670 */
[----:B------:R-:W-:-:S05]  /*a9c0*/  F2FP.F16.E4M3.UNPACK_B R0, R0 ;  /* 0x00000000ff00723e */ /* 0x000fca00020006ff */
[----:B------:R-:W-:-:S05]  /*a9d0*/  HADD2.F32 R0, -RZ, R0.H0_H0 ;  /* 0x20000000ff007230 */ /* 0x000fca0000004100 */
[----:B------:R-:W-:-:S04]  /*a9e0*/  FMUL R0, R0, UR21 ;  /* 0x0000001500007c20 */ /* 0x000fc80008400000 */
[----:B---3--:R-:W-:-:S05]  /*a9f0*/  FFMA R0, R2, UR20, R0 ;  /* 0x0000001402007c23 */ /* 0x008fca0008000000 */
[----:B0-----:R-:W-:Y:S02]  /*aa00*/  F2FP.SATFINITE.E4M3.F32.PACK_AB_MERGE_C R3, RZ, R0, RZ ;  /* 0x00000000ff03723e */ /* 0x001fe400048070ff */
[----:B------:R-:W-:-:S03]  /*aa10*/  PRMT R0, RZ, 0x7610, R0 ;  /* 0x00007610ff007816 */ /* 0x000fc60000000000 */
[----:B------:R0:W-:Y:S01]  /*aa20*/  @!P2 STG.E.U8 desc[UR14][R30.64+0x41], R3 ;  /* 0x000041031e00a986 */ /* 0x0001e2000c10110e */
[----:B------:R-:W-:Y:S05]  /*aa30*/  @P3 BRA `(.L_x_235) ;  /* 0x0000000000043947 */ /* 0x000fea0003800000 */
[----:B------:R3:W5:Y:S02]  /*aa40*/  LDG.E.U8 R0, desc[UR14][R24.64+0x48] ;  /* 0x0000480e18007981 */ /* 0x000764000c1e1100 */
.L_x_235:
[----:B------:R-:W-:Y:S05]  /*aa50*/  BSYNC B1 ;  /* 0x0000000000017941 */ /* 0x000fea0003800000 */
.L_x_234:
[----:B------:R-:W2:Y:S01]  /*aa60*/  LDL.LU R2, [R1+0x8] ;  /* 0x0000080001027983 */ /* 0x000ea20000300800 */
        /* <DEDUP_REMOVED lines=12> */
.L_x_237:
[----:B------:R-:W-:Y:S05]  /*ab30*/  BSYNC B1 ;  /* 0x0000000000017941 */ /* 0x000fea0003800000 */
.L_x_236:
        /* <DEDUP_REMOVED lines=13> */
.L_x_239:
[----:B------:R-:W-:Y:S05]  /*ac10*/  BSYNC B1 ;  /* 0x0000000000017941 */ /* 0x000fea0003800000 */
.L_x_238:
        /* <DEDUP_REMOVED lines=13> */
.L_x_241:
[----:B------:R-:W-:Y:S05]  /*acf0*/  BSYNC B1 ;  /* 0x0000000000017941 */ /* 0x000fea0003800000 */
.L_x_240:
        /* <DEDUP_REMOVED lines=13> */
.L_x_243:
[----:B------:R-:W-:Y:S05]  /*add0*/  BSYNC B1 ;  /* 0x0000000000017941 */ /* 0x000fea0003800000 */
.L_x_242:
        /* <DEDUP_REMOVED lines=13> */
.L_x_245:
[----:B------:R-:W-:Y:S05]  /*aeb0*/  BSYNC B1 ;  /* 0x0000000000017941 */ /* 0x000fea0003800000 */
.L_x_244:
        /* <DEDUP_REMOVED lines=13> */
.L_x_247:
[----:B------:R-:W-:Y:S05]  /*af90*/  BSYNC B1 ;  /* 0x0000000000017941 */ /* 0x000fea0003800000 */
.L_x_246:
        /* <DEDUP_REMOVED lines=13> */
.L_x_249:
[----:B------:R-:W-:Y:S05]  /*b070*/  BSYNC B1 ;  /* 0x0000000000017941 */ /* 0x000fea0003800000 */
.L_x_248:
        /* <DEDUP_REMOVED lines=13> */
.L_x_251:
[----:B------:R-:W-:Y:S05]  /*b150*/  BSYNC B1 ;  /* 0x0000000000017941 */ /* 0x000fea0003800000 */
.L_x_250:
        /* <DEDUP_REMOVED lines=13> */
.L_x_253:
[----:B------:R-:W-:Y:S05]  /*b230*/  BSYNC B1 ;  /* 0x0000000000017941 */ /* 0x000fea0003800000 */
.L_x_252:
        /* <DEDUP_REMOVED lines=13> */
.L_x_255:
[----:B------:R-:W-:Y:S05]  /*b310*/  BSYNC B1 ;  /* 0x0000000000017941 */ /* 0x000fea0003800000 */
.L_x_254:
        /* <DEDUP_REMOVED lines=13> */
.L_x_257:
[----:B------:R-:W-:Y:S05]  /*b3f0*/  BSYNC B1 ;  /* 0x0000000000017941 */ /* 0x000fea0003800000 */
.L_x_256:
        /* <DEDUP_REMOVED lines=13> */
.L_x_259:
[----:B------:R-:W-:Y:S05]  /*b4d0*/  BSYNC B1 ;  /* 0x0000000000017941 */ /* 0x000fea0003800000 */
.L_x_258:
        /* <DEDUP_REMOVED lines=13> */
.L_x_261:
[----:B------:R-:W-:Y:S05]  /*b5b0*/  BSYNC B1 ;  /* 0x0000000000017941 */ /* 0x000fea0003800000 */
.L_x_260:
        /* <DEDUP_REMOVED lines=13> */
.L_x_263:
[----:B------:R-:W-:Y:S05]  /*b690*/  BSYNC B1 ;  /* 0x0000000000017941 */ /* 0x000fea0003800000 */
.L_x_262:
        /* <DEDUP_REMOVED lines=13> */
.L_x_265:
[----:B------:R-:W-:Y:S05]  /*b770*/  BSYNC B1 ;  /* 0x0000000000017941 */ /* 0x000fea0003800000 */
.L_x_264:
        /* <DEDUP_REMOVED lines=13> */
.L_x_267:
[----:B------:R-:W-:Y:S05]  /*b850*/  BSYNC B1 ;  /* 0x0000000000017941 */ /* 0x000fea0003800000 */
.L_x_266:
        /* <DEDUP_REMOVED lines=13> */
.L_x_269:
[----:B------:R-:W-:Y:S05]  /*b930*/  BSYNC B1 ;  /* 0x0000000000017941 */ /* 0x000fea0003800000 */
.L_x_268:
        /* <DEDUP_REMOVED lines=13> */
.L_x_271:
[----:B------:R-:W-:Y:S05]  /*ba10*/  BSYNC B1 ;  /* 0x0000000000017941 */ /* 0x000fea0003800000 */
.L_x_270:
        /* <DEDUP_REMOVED lines=13> */
.L_x_273:
[----:B------:R-:W-:Y:S05]  /*baf0*/  BSYNC B1 ;  /* 0x0000000000017941 */ /* 0x000fea0003800000 */
.L_x_272:
        /* <DEDUP_REMOVED lines=13> */
.L_x_275:
[----:B------:R-:W-:Y:S05]  /*bbd0*/  BSYNC B1 ;  /* 0x0000000000017941 */ /* 0x000fea0003800000 */
.L_x_274:
        /* <DEDUP_REMOVED lines=13> */
.L_x_277:
[----:B------:R-:W-:Y:S05]  /*bcb0*/  BSYNC B1 ;  /* 0x0000000000017941 */ /* 0x000fea0003800000 */
.L_x_276:
        /* <DEDUP_REMOVED lines=13> */
.L_x_279:
[----:B------:R-:W-:Y:S05]  /*bd90*/  BSYNC B1 ;  /* 0x0000000000017941 */ /* 0x000fea0003800000 */
.L_x_278:
        /* <DEDUP_REMOVED lines=13> */
.L_x_281:
[----:B------:R-:W-:Y:S05]  /*be70*/  BSYNC B1 ;  /* 0x0000000000017941 */ /* 0x000fea0003800000 */
.L_x_280:
        /* <DEDUP_REMOVED lines=13> */
.L_x_283:
[----:B------:R-:W-:Y:S05]  /*bf50*/  BSYNC B1 ;  /* 0x0000000000017941 */ /* 0x000fea0003800000 */
.L_x_282:
        /* <DEDUP_REMOVED lines=13> */
.L_x_285:
[----:B------:R-:W-:Y:S05]  /*c030*/  BSYNC B1 ;  /* 0x0000000000017941 */ /* 0x000fea0003800000 */
.L_x_284:
        /* <DEDUP_REMOVED lines=13> */
.L_x_287:
[----:B------:R-:W-:Y:S05]  /*c110*/  BSYNC B1 ;  /* 0x0000000000017941 */ /* 0x000fea0003800000 */
.L_x_286:
        /* <DEDUP_REMOVED lines=13> */
.L_x_289:
[----:B------:R-:W-:Y:S05]  /*c1f0*/  BSYNC B1 ;  /* 0x0000000000017941 */ /* 0x000fea0003800000 */
.L_x_288:
[----:B------:R-:W-:Y:S05]  /*c200*/  @P1 BRA `(.L_x_290) ;  /* 0x0000002000ac1947 */ /* 0x000fea0003800000 */
[----:B------:R-:W2:Y:S01]  /*c210*/  LDL.LU R2, [R1+0x74] ;  /* 0x0000740001027983 */ /* 0x000ea20000300800 */
[----:B-----5:R-:W-:-:S04]  /*c220*/  LOP3.LUT R0, R0, 0xff, RZ, 0xc0, !PT ;  /* 0x000000ff00007812 */ /* 0x020fc800078ec0ff */
[----:B------:R-:W-:-:S05]  /*c230*/  F2FP.F16.E4M3.UNPACK_B R0, R0 ;  /* 0x00000000ff00723e */ /* 0x000fca00020006ff */
[----:B------:R-:W-:-:S05]  /*c240*/  HADD2.F32 R0, -RZ, R0.H0_H0 ;  /* 0x20000000ff007230 */ /* 0x000fca0000004100 */
[----:B------:R-:W-:-:S04]  /*c250*/  FMUL R0, R0, UR21 ;  /* 0x0000001500007c20 */ /* 0x000fc80008400000 */
[----:B--2---:R-:W-:-:S05]  /*c260*/  FFMA R0, R2, UR20, R0 ;  /* 0x0000001402007c23 */ /* 0x004fca0008000000 */
[----:B0-----:R-:W-:-:S05]  /*c270*/  F2FP.SATFINITE.E4M3.F32.PACK_AB_MERGE_C R3, RZ, R0, RZ ;  /* 0x00000000ff03723e */ /* 0x001fca00048070ff */
[----:B------:R0:W-:Y:S01]  /*c280*/  STG.E.U8 desc[UR14][R30.64+0x79], R3 ;  /* 0x000079031e007986 */ /* 0x0001e2000c10110e */
[----:B------:R-:W-:Y:S05]  /*c290*/  BRA `(.L_x_290) ;  /* 0x0000002000887947 */ /* 0x000fea0003800000 */
.L_x_33:
[C---:B------:R-:W-:Y:S01]  /*c2a0*/  ISETP.GE.AND P3, PT, R41.reuse, 0x1, PT ;  /* 0x000000012900780c */ /* 0x040fe20003f66270 */
[----:B------:R-:W2:Y:S01]  /*c2b0*/  LDL.LU R227, [R1+0x10] ;  /* 0x0000100001e37983 */ /* 0x000ea20000300800 */
[----:B------:R-:W-:Y:S01]  /*c2c0*/  ISETP.GE.AND P2, PT, R41, 0x9, PT ;  /* 0x000000092900780c */ /* 0x000fe20003f46270 */
[----:B------:R-:W-:Y:S01]  /*c2d0*/  FMUL R225, R225, UR20 ;  /* 0x00000014e1e17c20 */ /* 0x000fe20008400000 */
[----:B------:R-:W-:Y:S01]  /*c2e0*/  ISETP.LT.OR P0, PT, R42, 0x1, !P3 ;  /* 0x000000012a00780c */ /* 0x000fe20005f01670 */
[----:B------:R-:W-:Y:S01]  /*c2f0*/  FMUL R226, R226, UR20 ;  /* 0x00000014e2e27c20 */ /* 0x000fe20008400000 */
[C---:B------:R-:W-:Y:S01]  /*c300*/  ISETP.LT.OR P1, PT, R42.reuse, 0x2, !P3 ;  /* 0x000000022a00780c */ /* 0x040fe20005f21670 */
[----:B------:R-:W-:Y:S01]  /*c310*/  FMUL R223, R223, UR20 ;  /* 0x00000014dfdf7c20 */ /* 0x000fe20008400000 */
[----:B------:R-:W-:Y:S01]  /*c320*/  ISETP.LT.OR P6, PT, R42, 0x2, !P2 ;  /* 0x000000022a00780c */ /* 0x000fe200057c1670 */
[----:B------:R-:W-:Y:S01]  /*c330*/  FMUL R224, R224, UR20 ;  /* 0x00000014e0e07c20 */ /* 0x000fe20008400000 */
[----:B------:R-:W-:-:S02]  /*c340*/  F2FP.SATFINITE.E4M3.F32.PACK_AB_MERGE_C R33, RZ, R226, RZ ;  /* 0x000000e2ff21723e */ /* 0x000fc400048070ff */
[----:B------:R-:W-:Y:S01]  /*c350*/  F2FP.SATFINITE.E4M3.F32.PACK_AB_MERGE_C R225, RZ, R225, RZ ;  /* 0x000000e1ffe1723e */ /* 0x000fe200048070ff */
[----:B------:R-:W-:Y:S01]  /*c360*/  FMUL R222, R222, UR20 ;  /* 0x00000014dede7c20 */ /* 0x000fe20008400000 */
[C---:B------:R-:W-:Y:S01]  /*c370*/  ISETP.LT.OR P5, PT, R42.reuse, 0x1, !P2 ;  /* 0x000000012a00780c */ /* 0x040fe200057a1670 */
[----:B------:R-:W-:Y:S01]  /*c380*/  FMUL R221, R221, UR20 ;  /* 0x00000014dddd7c20 */ /* 0x000fe20008400000 */
[----:B------:R-:W-:Y:S01]  /*c390*/  F2FP.SATFINITE.E4M3.F32.PACK_AB_MERGE_C R223, RZ, R223, RZ ;  /* 0x000000dfffdf723e */ /* 0x000fe200048070ff */
[----:B------:R3:W-:Y:S01]  /*c3a0*/  @!P0 STG.E.U8 desc[UR14][R24.64], R33 ;  /* 0x0000002118008986 */ /* 0x0007e2000c10110e */
[----:B------:R-:W-:-:S03]  /*c3b0*/  ISETP.LT.OR P0, PT, R42, 0x9, !P3 ;  /* 0x000000092a00780c */ /* 0x000fc60005f01670 */
[----:B------:R-:W-:Y:S01]  /*c3c0*/  @!P1 STG.E.U8 desc[UR14][R24.64+0x1], R225 ;  /* 0x000001e118009986 */ /* 0x000fe2000c10110e */
[----:B------:R-:W-:-:S03]  /*c3d0*/  ISETP.LT.OR P1, PT, R42, 0xa, !P3 ;  /* 0x0000000a2a00780c */ /* 0x000fc60005f21670 */
[----:B------:R-:W-:Y:S01]  /*c3e0*/  @!P6 STG.E.U8 desc[UR14][R26.64+0x1], R223 ;  /* 0x000001df1a00e986 */ /* 0x000fe2000c10110e */
[----:B------:R-:W-:Y:S01]  /*c3f0*/  ISETP.LT.OR P6, PT, R42, 0xa, !P2 ;  /* 0x0000000a2a00780c */ /* 0x000fe200057c1670 */
[----:B------:R-:W-:Y:S01]  /*c400*/  FMUL R219, R219, UR20 ;  /* 0x00000014dbdb7c20 */ /* 0x000fe20008400000 */
[----:B------:R-:W-:Y:S01]  /*c410*/  F2FP.SATFINITE.E4M3.F32.PACK_AB_MERGE_C R35, RZ, R224, RZ ;  /* 0x000000e0ff23723e */ /* 0x000fe200048070ff */
[----:B------:R-:W-:Y:S01]  /*c420*/  FMUL R220, R220, UR20 ;  /* 0x00000014dcdc7c20 */ /* 0x000fe20008400000 */
[----:B---3--:R-:W-:Y:S01]  /*c430*/  F2FP.SATFINITE.E4M3.F32.PACK_AB_MERGE_C R33, RZ, R222, RZ ;  /* 0x000000deff21723e */ /* 0x008fe200048070ff */
[----:B------:R-:W-:Y:S01]  /*c440*/  FMUL R218, R218, UR20 ;  /* 0x00000014dada7c20 */ /* 0x000fe20008400000 */
[----:B------:R-:W-:Y:S01]  /*c450*/  F2FP.SATFINITE.E4M3.F32.PACK_AB_MERGE_C R221, RZ, R221, RZ ;  /* 0x000000ddffdd723e */ /* 0x000fe200048070ff */
[----:B------:R3:W-:Y:S01]  /*c460*/  @!P5 STG.E.U8 desc[UR14][R26.64], R35 ;  /* 0x000000231a00d986 */ /* 0x0007e2000c10110e */
[C---:B------:R-:W-:Y:S02]  /*c470*/  ISETP.LT.OR P5, PT, R42.reuse, 0x9, !P2 ;  /* 0x000000092a00780c */ /* 0x040fe400057a1670 */
[----:B------:R-:W-:Y:S01]  /*c480*/  F2FP.SATFINITE.E4M3.F32.PACK_AB_MERGE_C R219, RZ, R219, RZ ;  /* 0x000000dbffdb723e */ /* 0x000fe200048070ff */
[----:B------:R4:W-:Y:S01]  /*c490*/  @!P0 STG.E.U8 desc[UR14][R24.64+0x8], R33 ;  /* 0x0000082118008986 */ /* 0x0009e2000c10110e */
[----:B------:R-:W-:-:S03]  /*c4a0*/  ISETP.LT.OR P0, PT, R42, 0x11, !P3 ;  /* 0x000000112a00780c */ /* 0x000fc60005f01670 */
[----:B------:R-:W-:Y:S01]  /*c4b0*/  @!P1 STG.E.U8 desc[UR14][R24.64+0x9], R221 ;  /* 0x000009dd18009986 */ /* 0x000fe2000c10110e */
[----:B------:R-:W-:-:S03]  /*c4c0*/  ISETP.LT.OR P1, PT, R42, 0x12, !P3 ;  /* 0x000000122a00780c */ /* 0x000fc60005f21670 */
[----:B------:R-:W-:Y:S01]  /*c4d0*/  @!P6 STG.E.U8 desc[UR14][R26.64+0x9], R219 ;  /* 0x000009db1a00e986 */ /* 0x000fe2000c10110e */
[C---:B------:R-:W-:Y:S01]  /*c4e0*/  ISETP.LT.OR P6, PT, R42.reuse, 0x12, !P2 ;  /* 0x000000122a00780c */ /* 0x040fe200057c1670 */
[----:B------:R-:W-:Y:S01]  /*c4f0*/  FMUL R217, R217, UR20 ;  /* 0x00000014d9d97c20 */ /* 0x000fe20008400000 */
[----:B---3--:R-:W-:Y:S01]  /*c500*/  F2FP.SATFINITE.E4M3.F32.PACK_AB_MERGE_C R35, RZ, R220, RZ ;  /* 0x000000dcff23723e */ /* 0x008fe200048070ff */
[----:B------:R-:W-:Y:S01]  /*c510*/  FMUL R215, R215, UR20 ;  /* 0x00000014d7d77c20 */ /* 0x000fe20008400000 */
[----:B------:R-:W3:Y:S01]  /*c520*/  LDL.LU R226, [R1+0xc] ;  /* 0x00000c0001e27983 */ /* 0x000ee20000300800 */
[----:B----4-:R-:W-:Y:S02]  /*c530*/  F2FP.SATFINITE.E4M3.F32.PACK_AB_MERGE_C R33, RZ, R218, RZ ;  /* 0x000000daff21723e */ /* 0x010fe400048070ff */
[----:B------:R-:W-:Y:S01]  /*c540*/  F2FP.SATFINITE.E4M3.F32.PACK_AB_MERGE_C R217, RZ, R217, RZ ;  /* 0x000000d9ffd9723e */ /* 0x000fe200048070ff */
[----:B------:R4:W-:Y:S01]  /*c550*/  @!P5 STG.E.U8 desc[UR14][R26.64+0x8], R35 ;  /* 0x000008231a00d986 */ /* 0x0009e2000c10110e */
[----:B------:R-:W-:-:S02]  /*c560*/  ISETP.LT.OR P5, PT, R42, 0x11, !P2 ;  /* 0x000000112a00780c */ /* 0x000fc400057a1670 */
[----:B------:R-:W-:Y:S01]  /*c570*/  F2FP.SATFINITE.E4M3.F32.PACK_AB_MERGE_C R215, RZ, R215, RZ ;  /* 0x000000d7ffd7723e */ /* 0x000fe200048070ff */
[----:B------:R-:W3:Y:S01]  /*c580*/  LDL.LU R224, [R1+0x8] ;  /* 0x0000080001e07983 */ /* 0x000ee20000300800 */
[----:B------:R-:W-:-:S03]  /*c590*/  FMUL R216, R216, UR20 ;  /* 0x00000014d8d87c20 */ /* 0x000fc60008400000 */
[----:B------:R-:W3:Y:S04]  /*c5a0*/  LDL.LU R225, [R1+0x4] ;  /* 0x0000040001e17983 */ /* 0x000ee80000300800 */
[----:B------:R-:W3:Y:S01]  /*c5b0*/  LDL.LU R223, [R1] ;  /* 0x0000000001df7983 */ /* 0x000ee20000300800 */
[----:B----4-:R-:W-:Y:S01]  /*c5c0*/  F2FP.SATFINITE.E4M3.F32.PACK_AB_MERGE_C R35, RZ, R216, RZ ;  /* 0x000000d8ff23723e */ /* 0x010fe200048070ff */
[----:B------:R-:W-:Y:S01]  /*c5d0*/  FMUL R214, R214, UR20 ;  /* 0x00000014d6d67c20 */ /* 0x000fe20008400000 */
[----:B------:R-:W-:Y:S01]  /*c5e0*/  FMUL R213, R213, UR20 ;  /* 0x00000014d5d57c20 */ /* 0x000fe20008400000 */
[----:B------:R4:W-:Y:S01]  /*c5f0*/  @!P0 STG.E.U8 desc[UR14][R24.64+0x10], R33 ;  /* 0x0000102118008986 */ /* 0x0009e2000c10110e */
[----:B------:R-:W-:Y:S01]  /*c600*/  ISETP.LT.OR P0, PT, R42, 0x19, !P3 ;  /* 0x000000192a00780c */ /* 0x000fe20005f01670 */
[----:B------:R-:W-:Y:S01]  /*c610*/  FMUL R211, R211, UR20 ;  /* 0x00000014d3d37c20 */ /* 0x000fe20008400000 */
[----:B------:R-:W-:Y:S01]  /*c620*/  FMUL R212, R212, UR20 ;  /* 0x00000014d4d47c20 */ /* 0x000fe20008400000 */
[----:B------:R-:W-:Y:S01]  /*c630*/  @!P1 STG.E.U8 desc[UR14][R24.64+0x11], R217 ;  /* 0x000011d918009986 */ /* 0x000fe2000c10110e */
[----:B------:R-:W-:Y:S01]  /*c640*/  ISETP.LT.OR P1, PT, R42, 0x1a, !P3 ;  /* 0x0000001a2a00780c */ /* 0x000fe20005f21670 */
[----:B------:R-:W-:Y:S01]  /*c650*/  FMUL R210, R210, UR20 ;  /* 0x00000014d2d27c20 */ /* 0x000fe20008400000 */
[----:B------:R-:W-:Y:S01]  /*c660*/  F2FP.SATFINITE.E4M3.F32.PACK_AB_MERGE_C R213, RZ, R213, RZ ;  /* 0x000000d5ffd5723e */ /* 0x000fe200048070ff */
[----:B------:R-:W-:Y:S01]  /*c670*/  @!P6 STG.E.U8 desc[UR14][R26.64+0x11], R215 ;  /* 0x000011d71a00e986 */ /* 0x000fe2000c10110e */
[C---:B------:R-:W-:Y:S01]  /*c680*/  ISETP.LT.OR P6, PT, R42.reuse, 0x1a, !P2 ;  /* 0x0000001a2a00780c */ /* 0x040fe200057c1670 */
[----:B------:R-:W-:Y:S01]  /*c690*/  FMUL R209, R209, UR20 ;  /* 0x00000014d1d17c20 */ /* 0x000fe20008400000 */
[----:B------:R-:W-:Y:S01]  /*c6a0*/  F2FP.SATFINITE.E4M3.F32.PACK_AB_MERGE_C R211, RZ, R211, RZ ;  /* 0x000000d3ffd3723e */ /* 0x000fe200048070ff */
[----:B------:R0:W-:Y:S01]  /*c6b0*/  @!P5 STG.E.U8 desc[UR14][R26.64+0x10], R35 ;  /* 0x000010231a00d986 */ /* 0x0001e2000c10110e */
[----:B----4-:R-:W-:Y:S01]  /*c6c0*/  F2FP.SATFINITE.E4M3.F32.PACK_AB_MERGE_C R33, RZ, R214, RZ ;  /* 0x000000d6ff21723e */ /* 0x010fe200048070ff */
[----:B------:R-:W-:Y:S01]  /*c6d0*/  FMUL R207, R207, UR20 ;  /* 0x00000014cfcf7c20 */ /* 0x000fe20008400000 */
[----:B------:R-:W-:Y:S01]  /*c6e0*/  ISETP.LT.OR P5, PT, R42, 0x19, !P2 ;  /* 0x000000192a00780c */ /* 0x000fe200057a1670 */
[----:B------:R-:W-:Y:S01]  /*c6f0*/  FMUL R208, R208, UR20 ;  /* 0x00000014d0d07c20 */ /* 0x000fe20008400000 */
[----:B------:R-:W-:Y:S01]  /*c700*/  F2FP.SATFINITE.E4M3.F32.PACK_AB_MERGE_C R209, RZ, R209, RZ ;  /* 0x000000d1ffd1723e */ /* 0x000fe200048070ff */
[----:B------:R4:W-:Y:S01]  /*c710*/  @!P0 STG.E.U8 desc[UR14][R24.64+0x18], R33 ;  /* 0x0000182118008986 */ /* 0x0009e2000c10110e */
[----:B------:R-:W-:Y:S01]  /*c720*/  ISETP.LT.OR P0, PT, R42, 0x21, !P3 ;  /* 0x000000212a00780c */ /* 0x000fe20005f01670 */
[----:B------:R-:W-:Y:S01]  /*c730*/  FMUL R206, R206, UR20 ;  /* 0x00000014cece7c20 */ /* 0x000fe20008400000 */
[----:B------:R-:W-:Y:S01]  /*c740*/  F2FP.SATFINITE.E4M3.F32.PACK_AB_MERGE_C R207, RZ, R207, RZ ;  /* 0x000000cfffcf723e */ /* 0x000fe200048070ff */
[----:B------:R-:W-:Y:S01]  /*c750*/  @!P1 STG.E.U8 desc[UR14][R24.64+0x19], R213 ;  /* 0x000019d518009986 */ /* 0x000fe2000c10110e */
[C---:B------:R-:W-:Y:S01]  /*c760*/  ISETP.LT.OR P1, PT, R42.reuse, 0x22, !P3 ;  /* 0x000000222a00780c */ /* 0x040fe20005f21670 */
[----:B------:R-:W-:Y:S01]  /*c770*/  FMUL R205, R205, UR20 ;  /* 0x00000014cdcd7c20 */ /* 0x000fe20008400000 */
[----:B0-----:R-:W-:Y:S01]  /*c780*/  F2FP.SATFINITE.E4M3.F32.PACK_AB_MERGE_C R35, RZ, R212, RZ ;  /* 0x000000d4ff23723e */ /* 0x001fe200048070ff */
[----:B------:R-:W-:Y:S01]  /*c790*/  @!P6 STG.E.U8 desc[UR14][R26.64+0x19], R211 ;  /* 0x000019d31a00e986 */ /* 0x000fe2000c10110e */
[----:B------:R-:W-:Y:S01]  /*c7a0*/  ISETP.LT.OR P6, PT, R42, 0x22, !P2 ;  /* 0x000000222a00780c */ /* 0x000fe200057c1670 */
        /* <DEDUP_REMOVED lines=9> */
[C---:B------:R-:W-:Y:S01]  /*c840*/  ISETP.LT.OR P0, PT, R42.reuse, 0x29, !P3 ;  /* 0x000000292a00780c */ /* 0x040fe20005f01670 */
[----:B------:R-:W-:Y:S01]  /*c850*/  FMUL R201, R201, UR20 ;  /* 0x00000014c9c97c20 */ /* 0x000fe20008400000 */
[----:B------:R-:W-:Y:S01]  /*c860*/  FMUL R199, R199, UR20 ;  /* 0x00000014c7c77c20 */ /* 0x000fe20008400000 */
[----:B------:R-:W-:Y:S01]  /*c870*/  @!P1 STG.E.U8 desc[UR14][R24.64+0x21], R209 ;  /* 0x000021d118009986 */ /* 0x000fe2000c10110e */
[----:B------:R-:W-:Y:S01]  /*c880*/  ISETP.LT.OR P1, PT, R42, 0x2a, !P3 ;  /* 0x0000002a2a00780c */ /* 0x000fe20005f21670 */
        /* <DEDUP_REMOVED lines=9> */
[C---:B------:R-:W-:Y:S01]  /*c920*/  ISETP.LT.OR P5, PT, R42.reuse, 0x29, !P2 ;  /* 0x000000292a00780c */ /* 0x040fe200057a1670 */
[----:B------:R-:W-:Y:S01]  /*c930*/  FMUL R195, R195, UR20 ;  /* 0x00000014c3c37c20 */ /* 0x000fe20008400000 */
[----:B------:R-:W-:Y:S01]  /*c940*/  F2FP.SATFINITE.E4M3.F32.PACK_AB_MERGE_C R199, RZ, R199, RZ ;  /* 0x000000c7ffc7723e */ /* 0x000fe200048070ff */
[----:B------:R4:W-:Y:S01]  /*c950*/  @!P0 STG.E.U8 desc[UR14][R24.64+0x28], R33 ;  /* 0x0000282118008986 */ /* 0x0009e2000c10110e */
[----:B------:R-:W-:Y:S01]  /*c960*/  ISETP.LT.OR P0, PT, R42, 0x31, !P3 ;  /* 0x000000312a00780c */ /* 0x000fe20005f01670 */
[----:B------:R-:W-:Y:S01]  /*c970*/  FMUL R196, R196, UR20 ;  /* 0x00000014c4c47c20 */ /* 0x000fe20008400000 */
[----:B------:R-:W-:Y:S01]  /*c980*/  F2FP.SATFINITE.E4M3.F32.PACK_AB_MERGE_C R197, RZ, R197, RZ ;  /* 0x000000c5ffc5723e */ /* 0x000fe200048070ff */
[----:B------:R-:W-:Y:S01]  /*c990*/  @!P1 STG.E.U8 desc[UR14][R24.64+0x29], R205 ;  /* 0x000029cd18009986 */ /* 0x000fe2000c10110e */
[----:B------:R-:W-:Y:S01]  /*c9a0*/  ISETP.LT.OR P1, PT, R42, 0x32, !P3 ;  /* 0x000000322a00780c */ /* 0x000fe20005f21670 */
[----:B------:R-:W-:Y:S01]  /*c9b0*/  FMUL R194, R194, UR20 ;  /* 0x00000014c2c27c20 */ /* 0x000fe20008400000 */
[----:B0-----:R-:W-:Y:S01]  /*c9c0*/  F2FP.SATFINITE.E4M3.F32.PACK_AB_MERGE_C R35, RZ, R204, RZ ;  /* 0x000000ccff23723e */ /* 0x001fe200048070ff */
        /* <DEDUP_REMOVED lines=85> */
[----:B------:R-:W-:Y:S01]  /*cf20*/  F2FP.SATFINITE.E4M3.F32.PACK_AB_MERGE_C R171, RZ, R171, RZ ;  /* 0x000000abffab723e */ /* 0x000fe200048070ff */
        /* <DEDUP_REMOVED lines=27> */
[----:B------:R-:W-:Y:S01]  /*d0e0*/  ISETP.LT.OR P5, PT, R42, 0x61, !P3 ;  /* 0x000000612a00780c */ /* 0x000fe20005fa1670 */
[----:B------:R-:W-:Y:S01]  /*d0f0*/  FMUL R161, R161, UR20 ;  /* 0x00000014a1a17c20 */ /* 0x000fe20008400000 */
[----:B----4-:R-:W-:Y:S01]  /*d100*/  F2FP.SATFINITE.E4M3.F32.PACK_AB_MERGE_C R33, RZ, R178, RZ ;  /* 0x000000b2ff21723e */ /* 0x010fe200048070ff */
[----:B------:R-:W-:Y:S01]  /*d110*/  FMUL R160, R160, UR20 ;  /* 0x00000014a0a07c20 */ /* 0x000fe20008400000 */
[----:B------:R-:W-:Y:S01]  /*d120*/  FMUL R159, R159, UR20 ;  /* 0x000000149f9f7c20 */ /* 0x000fe20008400000 */
[----:B------:R-:W-:Y:S01]  /*d130*/  FMUL R157, R157, UR20 ;  /* 0x000000149d9d7c20 */ /* 0x000fe20008400000 */
[----:B------:R-:W-:Y:S01]  /*d140*/  F2FP.SATFINITE.E4M3.F32.PACK_AB_MERGE_C R161, RZ, R161, RZ ;  /* 0x000000a1ffa1723e */ /* 0x000fe200048070ff */
[----:B------:R-:W-:Y:S01]  /*d150*/  FMUL R158, R158, UR20 ;  /* 0x000000149e9e7c20 */ /* 0x000fe20008400000 */
[----:B------:R-:W-:Y:S01]  /*d160*/  FMUL R156, R156, UR20 ;  /* 0x000000149c9c7c20 */ /* 0x000fe20008400000 */
[----:B------:R-:W-:Y:S01]  /*d170*/  @!P6 STG.E.U8 desc[UR14][R24.64+0x61], R177 ;  /* 0x000061b11800e986 */ /* 0x000fe2000c10110e */
[C---:B------:R-:W-:Y:S01]  /*d180*/  ISETP.LT.OR P6, PT, R42.reuse, 0x69, !P3 ;  /* 0x000000692a00780c */ /* 0x040fe20005fc1670 */
[----:B------:R-:W-:Y:S01]  /*d190*/  FMUL R155, R155, UR20 ;  /* 0x000000149b9b7c20 */ /* 0x000fe20008400000 */
[----:B0-----:R-:W-:Y:S01]  /*d1a0*/  F2FP.SATFINITE.E4M3.F32.PACK_AB_MERGE_C R35, RZ, R176, RZ ;  /* 0x000000b0ff23723e */ /* 0x001fe200048070ff */
[----:B------:R0:W-:Y:S01]  /*d1b0*/  @!P5 STG.E.U8 desc[UR14][R24.64+0x60], R33 ;  /* 0x000060211800d986 */ /* 0x0001e2000c10110e */
        /* <DEDUP_REMOVED lines=10> */
[----:B------:R-:W-:Y:S01]  /*d260*/  F2FP.SATFINITE.E4M3.F32.PACK_AB_MERGE_C R155, RZ, R155, RZ ;  /* 0x0000009bff9b723e */ /* 0x000fe200048070ff */
[----:B------:R1:W-:Y:S01]  /*d270*/  @!P6 STG.E.U8 desc[UR14][R24.64+0x68], R37 ;  /* 0x000068251800e986 */ /* 0x0003e2000c10110e */
[C---:B------:R-:W-:Y:S01]  /*d280*/  ISETP.LT.OR P6, PT, R42.reuse, 0x71, !P3 ;  /* 0x000000712a00780c */ /* 0x040fe20005fc1670 */
[----:B------:R-:W-:Y:S01]  /*d290*/  FMUL R23, R23, UR20 ;  /* 0x0000001417177c20 */ /* 0x000fe20008400000 */
[----:B0-----:R-:W-:Y:S01]  /*d2a0*/  F2FP.SATFINITE.E4M3.F32.PACK_AB_MERGE_C R33, RZ, R172, RZ ;  /* 0x000000acff21723e */ /* 0x001fe200048070ff */
[----:B------:R-:W-:Y:S01]  /*d2b0*/  FMUL R21, R21, UR20 ;  /* 0x0000001415157c20 */ /* 0x000fe20008400000 */
[----:B----4-:R-:W-:Y:S01]  /*d2c0*/  F2FP.SATFINITE.E4M3.F32.PACK_AB_MERGE_C R35, RZ, R170, RZ ;  /* 0x000000aaff23723e */ /* 0x010fe200048070ff */
[----:B------:R-:W-:Y:S01]  /*d2d0*/  @!P0 STG.E.U8 desc[UR14][R24.64+0x69], R173 ;  /* 0x000069ad18008986 */ /* 0x000fe2000c10110e */
[----:B------:R-:W-:Y:S01]  /*d2e0*/  ISETP.LT.OR P0, PT, R42, 0x72, !P3 ;  /* 0x000000722a00780c */ /* 0x000fe20005f01670 */
[----:B------:R-:W-:Y:S01]  /*d2f0*/  FMUL R22, R22, UR20 ;  /* 0x0000001416167c20 */ /* 0x000fe20008400000 */
[----:B------:R-:W-:Y:S01]  /*d300*/  F2FP.SATFINITE.E4M3.F32.PACK_AB_MERGE_C R153, RZ, R153, RZ ;  /* 0x00000099ff99723e */ /* 0x000fe200048070ff */
[----:B------:R0:W-:Y:S01]  /*d310*/  @!P1 STG.E.U8 desc[UR14][R26.64+0x68], R33 ;  /* 0x000068211a009986 */ /* 0x0001e2000c10110e */
[----:B------:R-:W-:Y:S01]  /*d320*/  ISETP.LT.OR P1, PT, R42, 0x71, !P2 ;  /* 0x000000712a00780c */ /* 0x000fe20005721670 */
[----:B------:R-:W-:Y:S01]  /*d330*/  FMUL R20, R20, UR20 ;  /* 0x0000001414147c20 */ /* 0x000fe20008400000 */
[----:B-1----:R-:W-:Y:S01]  /*d340*/  F2FP.SATFINITE.E4M3.F32.PACK_AB_MERGE_C R37, RZ, R164, RZ ;  /* 0x000000a4ff25723e */ /* 0x002fe200048070ff */
[----:B------:R-:W-:Y:S01]  /*d350*/  @!P5 STG.E.U8 desc[UR14][R26.64+0x69], R171 ;  /* 0x000069ab1a00d986 */ /* 0x000fe2000c10110e */
[C---:B------:R-:W-:Y:S01]  /*d360*/  ISETP.LT.OR P5, PT, R42.reuse, 0x72, !P2 ;  /* 0x000000722a00780c */ /* 0x040fe200057a1670 */
[----:B------:R-:W-:Y:S01]  /*d370*/  FMUL R19, R19, UR20 ;  /* 0x0000001413137c20 */ /* 0x000fe20008400000 */
[----:B------:R-:W-:Y:S01]  /*d380*/  F2FP.SATFINITE.E4M3.F32.PACK_AB_MERGE_C R23, RZ, R23, RZ ;  /* 0x00000017ff17723e */ /* 0x000fe200048070ff */
[----:B------:R1:W-:Y:S01]  /*d390*/  @!P6 STG.E.U8 desc[UR14][R24.64+0x70], R35 ;  /* 0x000070231800e986 */ /* 0x0003e2000c10110e */
[C---:B------:R-:W-:Y:S01]  /*d3a0*/  ISETP.LT.OR P6, PT, R42.reuse, 0x79, !P3 ;  /* 0x000000792a00780c */ /* 0x040fe20005fc1670 */
[----:B------:R-:W-:Y:S01]  /*d3b0*/  FMUL R17, R17, UR20 ;  /* 0x0000001411117c20 */ /* 0x000fe20008400000 */
[----:B------:R-:W-:Y:S01]  /*d3c0*/  ISETP.LT.OR P3, PT, R42, 0x7a, !P3 ;  /* 0x0000007a2a00780c */ /* 0x000fe20005f61670 */
[----:B------:R-:W-:Y:S01]  /*d3d0*/  @!P0 STG.E.U8 desc[UR14][R24.64+0x71], R169 ;  /* 0x000071a918008986 */ /* 0x000fe2000c10110e */
[----:B0-----:R-:W-:Y:S01]  /*d3e0*/  F2FP.SATFINITE.E4M3.F32.PACK_AB_MERGE_C R33, RZ, R168, RZ ;  /* 0x000000a8ff21723e */ /* 0x001fe200048070ff */
[----:B------:R-:W-:Y:S01]  /*d3f0*/  FMUL R18, R18, UR20 ;  /* 0x0000001412127c20 */ /* 0x000fe20008400000 */
[C---:B------:R-:W-:Y:S01]  /*d400*/  ISETP.GE.AND P0, PT, R41.reuse, 0x89, PT ;  /* 0x000000892900780c */ /* 0x040fe20003f06270 */
[----:B------:R-:W-:Y:S01]  /*d410*/  FMUL R16, R16, UR20 ;  /* 0x0000001410107c20 */ /* 0x000fe20008400000 */
[----:B------:R-:W-:Y:S01]  /*d420*/  F2FP.SATFINITE.E4M3.F32.PACK_AB_MERGE_C R21, RZ, R21, RZ ;  /* 0x00000015ff15723e */ /* 0x000fe200048070ff */
[----:B------:R0:W-:Y:S01]  /*d430*/  @!P1 STG.E.U8 desc[UR14][R26.64+0x70], R33 ;  /* 0x000070211a009986 */ /* 0x0001e2000c10110e */
[----:B------:R-:W-:Y:S01]  /*d440*/  ISETP.GE.AND P1, PT, R41, 0x81, PT ;  /* 0x000000812900780c */ /* 0x000fe20003f26270 */
[----:B------:R-:W-:Y:S01]  /*d450*/  FMUL R15, R15, UR20 ;  /* 0x000000140f0f7c20 */ /* 0x000fe20008400000 */
[----:B-1----:R-:W-:Y:S01]  /*d460*/  F2FP.SATFINITE.E4M3.F32.PACK_AB_MERGE_C R35, RZ, R166, RZ ;  /* 0x000000a6ff23723e */ /* 0x002fe200048070ff */
[----:B------:R-:W-:Y:S01]  /*d470*/  @!P5 STG.E.U8 desc[UR14][R26.64+0x71], R167 ;  /* 0x000071a71a00d986 */ /* 0x000fe2000c10110e */
[C---:B------:R-:W-:Y:S01]  /*d480*/  ISETP.LT.OR P5, PT, R42.reuse, 0x79, !P2 ;  /* 0x000000792a00780c */ /* 0x040fe200057a1670 */
[----:B------:R-:W-:Y:S01]  /*d490*/  FMUL R13, R13, UR20 ;  /* 0x000000140d0d7c20 */ /* 0x000fe20008400000 */
[C---:B------:R-:W-:Y:S01]  /*d4a0*/  ISETP.LT.OR P2, PT, R42.reuse, 0x7a, !P2 ;  /* 0x0000007a2a00780c */ /* 0x040fe20005741670 */
[----:B------:R-:W-:Y:S01]  /*d4b0*/  @!P6 STG.E.U8 desc[UR14][R24.64+0x78], R35 ;  /* 0x000078231800e986 */ /* 0x000fe2000c10110e */
[----:B------:R-:W-:Y:S01]  /*d4c0*/  ISETP.LT.OR P6, PT, R42, 0x1, !P1 ;  /* 0x000000012a00780c */ /* 0x000fe20004fc1670 */
[----:B------:R-:W-:Y:S01]  /*d4d0*/  FMUL R14, R14, UR20 ;  /* 0x000000140e0e7c20 */ /* 0x000fe20008400000 */
[----:B------:R-:W-:Y:S01]  /*d4e0*/  F2FP.SATFINITE.E4M3.F32.PACK_AB_MERGE_C R19, RZ, R19, RZ ;  /* 0x00000013ff13723e */ /* 0x000fe200048070ff */
[----:B------:R1:W-:Y:S01]  /*d4f0*/  @!P3 STG.E.U8 desc[UR14][R24.64+0x79], R165 ;  /* 0x000079a51800b986 */ /* 0x0003e2000c10110e */
[----:B------:R-:W-:Y:S01]  /*d500*/  ISETP.LT.OR P3, PT, R42, 0x2, !P1 ;  /* 0x000000022a00780c */ /* 0x000fe20004f61670 */
[----:B------:R-:W-:Y:S01]  /*d510*/  FMUL R12, R12, UR20 ;  /* 0x000000140c0c7c20 */ /* 0x000fe20008400000 */
[----:B0-----:R-:W-:Y:S01]  /*d520*/  F2FP.SATFINITE.E4M3.F32.PACK_AB_MERGE_C R33, RZ, R160, RZ ;  /* 0x000000a0ff21723e */ /* 0x001fe200048070ff */
[----:B------:R-:W-:Y:S01]  /*d530*/  FMUL R11, R11, UR20 ;  /* 0x000000140b0b7c20 */ /* 0x000fe20008400000 */
[----:B------:R-:W-:Y:S01]  /*d540*/  F2FP.SATFINITE.E4M3.F32.PACK_AB_MERGE_C R17, RZ, R17, RZ ;  /* 0x00000011ff11723e */ /* 0x000fe200048070ff */
[----:B------:R-:W-:Y:S01]  /*d550*/  @!P5 STG.E.U8 desc[UR14][R26.64+0x78], R37 ;  /* 0x000078251a00d986 */ /* 0x000fe2000c10110e */
[C---:B------:R-:W-:Y:S01]  /*d560*/  ISETP.LT.OR P5, PT, R42.reuse, 0x1, !P0 ;  /* 0x000000012a00780c */ /* 0x040fe200047a1670 */
[----:B------:R-:W-:Y:S01]  /*d570*/  FMUL R9, R9, UR20 ;  /* 0x0000001409097c20 */ /* 0x000fe20008400000 */
[----:B------:R-:W-:Y:S01]  /*d580*/  F2FP.SATFINITE.E4M3.F32.PACK_AB_MERGE_C R15, RZ, R15, RZ ;  /* 0x0000000fff0f723e */ /* 0x000fe200048070ff */
[----:B------:R0:W-:Y:S01]  /*d590*/  @!P2 STG.E.U8 desc[UR14][R26.64+0x79], R163 ;  /* 0x000079a31a00a986 */ /* 0x0001e2000c10110e */
[----:B------:R-:W-:Y:S01]  /*d5a0*/  ISETP.LT.OR P2, PT, R42, 0xa, !P1 ;  /* 0x0000000a2a00780c */ /* 0x000fe20004f41670 */
[----:B------:R-:W-:Y:S01]  /*d5b0*/  FMUL R10, R10, UR20 ;  /* 0x000000140a0a7c20 */ /* 0x000fe20008400000 */
[----:B-1----:R-:W-:Y:S01]  /*d5c0*/  F2FP.SATFINITE.E4M3.F32.PACK_AB_MERGE_C R25, RZ, R162, RZ ;  /* 0x000000a2ff19723e */ /* 0x002fe200048070ff */
[----:B------:R-:W-:Y:S01]  /*d5d0*/  @!P3 STG.E.U8 desc[UR14][R28.64+0x1], R161 ;  /* 0x000001a11c00b986 */ /* 0x000fe2000c10110e */
[----:B------:R-:W-:Y:S01]  /*d5e0*/  ISETP.LT.OR P3, PT, R42, 0x9, !P1 ;  /* 0x000000092a00780c */ /* 0x000fe20004f61670 */
[----:B------:R-:W-:Y:S01]  /*d5f0*/  FMUL R8, R8, UR20 ;  /* 0x0000001408087c20 */ /* 0x000fe20008400000 */
[----:B------:R-:W-:Y:S01]  /*d600*/  F2FP.SATFINITE.E4M3.F32.PACK_AB_MERGE_C R13, RZ, R13, RZ ;  /* 0x0000000dff0d723e */ /* 0x000fe200048070ff */
[----:B------:R1:W-:Y:S01]  /*d610*/  @!P6 STG.E.U8 desc[UR14][R28.64], R25 ;  /* 0x000000191c00e986 */ /* 0x0003e2000c10110e */
[C---:B------:R-:W-:Y:S01]  /*d620*/  ISETP.LT.OR P6, PT, R42.reuse, 0x2, !P0 ;  /* 0x000000022a00780c */ /* 0x040fe200047c1670 */
[----:B------:R-:W-:Y:S01]  /*d630*/  FMUL R7, R7, UR20 ;  /* 0x0000001407077c20 */ /* 0x000fe20008400000 */
[----:B------:R-:W-:Y:S01]  /*d640*/  F2FP.SATFINITE.E4M3.F32.PACK_AB_MERGE_C R11, RZ, R11, RZ ;  /* 0x0000000bff0b723e */ /* 0x000fe200048070ff */
[----:B------:R4:W-:Y:S01]  /*d650*/  @!P5 STG.E.U8 desc[UR14][R30.64], R33 ;  /* 0x000000211e00d986 */ /* 0x0009e2000c10110e */
[----:B------:R-:W-:Y:S01]  /*d660*/  ISETP.LT.OR P5, PT, R42, 0x9, !P0 ;  /* 0x000000092a00780c */ /* 0x000fe200047a1670 */
[----:B------:R-:W-:Y:S01]  /*d670*/  FMUL R5, R5, UR20 ;  /* 0x0000001405057c20 */ /* 0x000fe20008400000 */
[----:B0-----:R-:W-:Y:S01]  /*d680*/  F2FP.SATFINITE.E4M3.F32.PACK_AB_MERGE_C R27, RZ, R156, RZ ;  /* 0x0000009cff1b723e */ /* 0x001fe200048070ff */
[----:B-----5:R-:W-:Y:S01]  /*d690*/  FMUL R0, R0, UR20 ;  /* 0x0000001400007c20 */ /* 0x020fe20008400000 */
[----:B------:R-:W-:Y:S01]  /*d6a0*/  F2FP.SATFINITE.E4M3.F32.PACK_AB_MERGE_C R9, RZ, R9, RZ ;  /* 0x00000009ff09723e */ /* 0x000fe200048070ff */
[----:B------:R-:W-:Y:S01]  /*d6b0*/  FMUL R6, R6, UR20 ;  /* 0x0000001406067c20 */ /* 0x000fe20008400000 */
[----:B------:R-:W-:Y:S01]  /*d6c0*/  F2FP.SATFINITE.E4M3.F32.PACK_AB_MERGE_C R7, RZ, R7, RZ ;  /* 0x00000007ff07723e */ /* 0x000fe200048070ff */
[----:B------:R-:W3:Y:S01]  /*d6d0*/  LDL.LU R221, [R1+0x14] ;  /* 0x0000140001dd7983 */ /* 0x000ee20000300800 */
[----:B-1----:R-:W-:Y:S01]  /*d6e0*/  F2FP.SATFINITE.E4M3.F32.PACK_AB_MERGE_C R25, RZ, R158, RZ ;  /* 0x0000009eff19723e */ /* 0x002fe200048070ff */
[----:B------:R-:W-:Y:S01]  /*d6f0*/  FMUL R2, R2, UR20 ;  /* 0x0000001402027c20 */ /* 0x000fe20008400000 */
[----:B------:R-:W-:Y:S01]  /*d700*/  F2FP.SATFINITE.E4M3.F32.PACK_AB_MERGE_C R5, RZ, R5, RZ ;  /* 0x00000005ff05723e */ /* 0x000fe200048070ff */
[----:B------:R-:W-:Y:S01]  /*d710*/  @!P6 STG.E.U8 desc[UR14][R30.64+0x1], R159 ;  /* 0x0000019f1e00e986 */ /* 0x000fe2000c10110e */
[C---:B------:R-:W-:Y:S01]  /*d720*/  ISETP.LT.OR P6, PT, R42.reuse, 0xa, !P0 ;  /* 0x0000000a2a00780c */ /* 0x040fe200047c1670 */
[----:B------:R-:W-:Y:S01]  /*d730*/  FMUL R3, R3, UR20 ;  /* 0x0000001403037c20 */ /* 0x000fe20008400000 */
[----:B----4-:R-:W-:Y:S01]  /*d740*/  F2FP.SATFINITE.E4M3.F32.PACK_AB_MERGE_C R33, RZ, R152, RZ ;  /* 0x00000098ff21723e */ /* 0x010fe200048070ff */
[----:B------:R-:W-:Y:S01]  /*d750*/  @!P2 STG.E.U8 desc[UR14][R28.64+0x9], R157 ;  /* 0x0000099d1c00a986 */ /* 0x000fe2000c10110e */
[----:B------:R-:W-:Y:S01]  /*d760*/  ISETP.LT.OR P2, PT, R42, 0x12, !P1 ;  /* 0x000000122a00780c */ /* 0x000fe20004f41670 */
[----:B------:R-:W-:-:S02]  /*d770*/  FMUL R4, R4, UR20 ;  /* 0x0000001404047c20 */ /* 0x000fc40008400000 */
[----:B------:R0:W-:Y:S01]  /*d780*/  @!P3 STG.E.U8 desc[UR14][R28.64+0x8], R25 ;  /* 0x000008191c00b986 */ /* 0x0001e2000c10110e */
[----:B------:R-:W-:-:S03]  /*d790*/  ISETP.LT.OR P3, PT, R42, 0x11, !P1 ;  /* 0x000000112a00780c */ /* 0x000fc60004f61670 */
[----:B------:R1:W-:Y:S01]  /*d7a0*/  @!P5 STG.E.U8 desc[UR14][R30.64+0x8], R27 ;  /* 0x0000081b1e00d986 */ /* 0x0003e2000c10110e */
[----:B------:R-:W-:-:S03]  /*d7b0*/  ISETP.LT.OR P5, PT, R42, 0x11, !P0 ;  /* 0x000000112a00780c */ /* 0x000fc600047a1670 */
[----:B------:R-:W-:Y:S01]  /*d7c0*/  @!P6 STG.E.U8 desc[UR14][R30.64+0x9], R155 ;  /* 0x0000099b1e00e986 */ /* 0x000fe2000c10110e */
[----:B------:R-:W-:-:S03]  /*d7d0*/  ISETP.LT.OR P6, PT, R42, 0x12, !P0 ;  /* 0x000000122a00780c */ /* 0x000fc600047c1670 */
[----:B------:R-:W-:Y:S01]  /*d7e0*/  @!P2 STG.E.U8 desc[UR14][R28.64+0x11], R153 ;  /* 0x000011991c00a986 */ /* 0x000fe2000c10110e */
[----:B------:R-:W-:Y:S02]  /*d7f0*/  ISETP.LT.OR P2, PT, R42, 0x1a, !P1 ;  /* 0x0000001a2a00780c */ /* 0x000fe40004f41670 */
[----:B0-----:R-:W-:Y:S01]  /*d800*/  F2FP.SATFINITE.E4M3.F32.PACK_AB_MERGE_C R25, RZ, R154, RZ ;  /* 0x0000009aff19723e */ /* 0x001fe200048070ff */
[----:B------:R-:W4:Y:S01]  /*d810*/  LDL.LU R220, [R1+0x18] ;  /* 0x0000180001dc7983 */ /* 0x000f220000300800 */
[----:B-1----:R-:W-:-:S03]  /*d820*/  F2FP.SATFINITE.E4M3.F32.PACK_AB_MERGE_C R27, RZ, R20, RZ ;  /* 0x00000014ff1b723e */ /* 0x002fc600048070ff */
[----:B------:R0:W-:Y:S01]  /*d830*/  @!P3 STG.E.U8 desc[UR14][R28.64+0x10], R25 ;  /* 0x000010191c00b986 */ /* 0x0001e2000c10110e */
[----:B------:R-:W-:-:S03]  /*d840*/  ISETP.LT.OR P3, PT, R42, 0x19, !P1 ;  /* 0x000000192a00780c */ /* 0x000fc60004f61670 */
[----:B------:R-:W-:Y:S01]  /*d850*/  @!P5 STG.E.U8 desc[UR14][R30.64+0x10], R33 ;  /* 0x000010211e00d986 */ /* 0x000fe2000c10110e */
[----:B------:R-:W-:-:S03]  /*d860*/  ISETP.LT.OR P5, PT, R42, 0x19, !P0 ;  /* 0x000000192a00780c */ /* 0x000fc600047a1670 */
[----:B------:R1:W-:Y:S01]  /*d870*/  @!P6 STG.E.U8 desc[UR14][R30.64+0x11], R23 ;  /* 0x000011171e00e986 */ /* 0x0003e2000c10110e */
[----:B------:R-:W-:-:S03]  /*d880*/  ISETP.LT.OR P6, PT, R42, 0x1a, !P0 ;  /* 0x0000001a2a00780c */ /* 0x000fc600047c1670 */
[----:B------:R2:W-:Y:S01]  /*d890*/  @!P2 STG.E.U8 desc[UR14][R28.64+0x19], R21 ;  /* 0x000019151c00a986 */ /* 0x0005e2000c10110e */
[C---:B------:R-:W-:Y:S02]  /*d8a0*/  ISETP.LT.OR P2, PT, R42.reuse, 0x22, !P1 ;  /* 0x000000222a00780c */ /* 0x040fe40004f41670 */
[----:B0-----:R-:W-:Y:S01]  /*d8b0*/  F2FP.SATFINITE.E4M3.F32.PACK_AB_MERGE_C R25, RZ, R22, RZ ;  /* 0x00000016ff19723e */ /* 0x001fe200048070ff */
[----:B------:R-:W4:Y:S04]  /*d8c0*/  LDL.LU R222, [R1+0x1c] ;  /* 0x00001c0001de7983 */ /* 0x000f280000300800 */
[----:B------:R-:W-:Y:S01]  /*d8d0*/  @!P3 STG.E.U8 desc[UR14][R28.64+0x18], R25 ;  /* 0x000018191c00b986 */ /* 0x000fe2000c10110e */
[C---:B------:R-:W-:Y:S02]  /*d8e0*/  ISETP.LT.OR P3, PT, R42.reuse, 0x21, !P1 ;  /* 0x000000212a00780c */ /* 0x040fe40004f61670 */
[----:B-1----:R-:W-:Y:S01]  /*d8f0*/  F2FP.SATFINITE.E4M3.F32.PACK_AB_MERGE_C R23, RZ, R18, RZ ;  /* 0x00000012ff17723e */ /* 0x002fe200048070ff */
[----:B------:R-:W-:Y:S01]  /*d900*/  @!P5 STG.E.U8 desc[UR14][R30.64+0x18], R27 ;  /* 0x0000181b1e00d986 */ /* 0x000fe2000c10110e */
[----:B------:R-:W-:-:S02]  /*d910*/  ISETP.LT.OR P5, PT, R42, 0x21, !P0 ;  /* 0x000000212a00780c */ /* 0x000fc400047a1670 */
[----:B--2---:R-:W-:Y:S01]  /*d920*/  F2FP.SATFINITE.E4M3.F32.PACK_AB_MERGE_C R21, RZ, R16, RZ ;  /* 0x00000010ff15723e */ /* 0x004fe200048070ff */
[----:B------:R0:W-:Y:S01]  /*d930*/  @!P6 STG.E.U8 desc[UR14][R30.64+0x19], R19 ;  /* 0x000019131e00e986 */ /* 0x0001e2000c10110e */
[----:B------:R-:W-:-:S03]  /*d940*/  ISETP.LT.OR P6, PT, R42, 0x22, !P0 ;  /* 0x000000222a00780c */ /* 0x000fc600047c1670 */
[----:B------:R1:W-:Y:S01]  /*d950*/  @!P2 STG.E.U8 desc[UR14][R28.64+0x21], R17 ;  /* 0x000021111c00a986 */ /* 0x0003e2000c10110e */
[----:B------:R-:W-:-:S03]  /*d960*/  ISETP.LT.OR P2, PT, R42, 0x2a, !P1 ;  /* 0x0000002a2a00780c */ /* 0x000fc60004f41670 */
[----:B------:R-:W-:Y:S01]  /*d970*/  @!P3 STG.E.U8 desc[UR14][R28.64+0x20], R23 ;  /* 0x000020171c00b986 */ /* 0x000fe2000c10110e */
[----:B------:R-:W-:-:S03]  /*d980*/  ISETP.LT.OR P3, PT, R42, 0x29, !P1 ;  /* 0x000000292a00780c */ /* 0x000fc60004f61670 */
[----:B------:R-:W-:Y:S01]  /*d990*/  @!P5 STG.E.U8 desc[UR14][R30.64+0x20], R21 ;  /* 0x000020151e00d986 */ /* 0x000fe2000c10110e */
[C---:B------:R-:W-:Y:S02]  /*d9a0*/  ISETP.LT.OR P5, PT, R42.reuse, 0x29, !P0 ;  /* 0x000000292a00780c */ /* 0x040fe400047a1670 */
[----:B0-----:R-:W-:Y:S01]  /*d9b0*/  F2FP.SATFINITE.E4M3.F32.PACK_AB_MERGE_C R19, RZ, R14, RZ ;  /* 0x0000000eff13723e */ /* 0x001fe200048070ff */
[----:B------:R0:W-:Y:S01]  /*d9c0*/  @!P6 STG.E.U8 desc[UR14][R30.64+0x21], R15 ;  /* 0x0000210f1e00e986 */ /* 0x0001e2000c10110e */
[C---:B------:R-:W-:Y:S02]  /*d9d0*/  ISETP.LT.OR P6, PT, R42.reuse, 0x2a, !P0 ;  /* 0x0000002a2a00780c */ /* 0x040fe400047c1670 */
[----:B-1----:R-:W-:Y:S01]  /*d9e0*/  F2FP.SATFINITE.E4M3.F32.PACK_AB_MERGE_C R17, RZ, R12, RZ ;  /* 0x0000000cff11723e */ /* 0x002fe200048070ff */
        /* <DEDUP_REMOVED lines=15> */
[----:B0-----:R-:W-:Y:S02]  /*dae0*/  F2FP.SATFINITE.E4M3.F32.PACK_AB_MERGE_C R11, RZ, R6, RZ ;  /* 0x00000006ff0b723e */ /* 0x001fe400048070ff */
[C---:B------:R-:W-:Y:S01]  /*daf0*/  ISETP.LT.OR P5, PT, R42.reuse, 0x39, !P0 ;  /* 0x000000392a00780c */ /* 0x040fe200047a1670 */
[----:B------:R0:W-:Y:S01]  /*db00*/  @!P6 STG.E.U8 desc[UR14][R30.64+0x31], R7 ;  /* 0x000031071e00e986 */ /* 0x0001e2000c10110e */
[----:B-1----:R-:W-:Y:S02]  /*db10*/  F2FP.SATFINITE.E4M3.F32.PACK_AB_MERGE_C R9, RZ, R4, RZ ;  /* 0x00000004ff09723e */ /* 0x002fe400048070ff */
[C---:B------:R-:W-:Y:S01]  /*db20*/  ISETP.LT.OR P6, PT, R42.reuse, 0x3a, !P0 ;  /* 0x0000003a2a00780c */ /* 0x040fe200047c1670 */
[----:B------:R1:W-:Y:S04]  /*db30*/  @!P2 STG.E.U8 desc[UR14][R28.64+0x39], R5 ;  /* 0x000039051c00a986 */ /* 0x0003e8000c10110e */
[----:B------:R2:W-:Y:S01]  /*db40*/  @!P3 STG.E.U8 desc[UR14][R28.64+0x38], R11 ;  /* 0x0000380b1c00b986 */ /* 0x0005e2000c10110e */
[----:B------:R-:W-:Y:S01]  /*db50*/  FMUL R4, R227, UR20 ;  /* 0x00000014e3047c20 */ /* 0x000fe20008400000 */
[----:B------:R-:W-:-:S02]  /*db60*/  ISETP.LT.OR P3, PT, R42, 0x41, !P1 ;  /* 0x000000412a00780c */ /* 0x000fc40004f61670 */
[----:B0-----:R-:W-:Y:S02]  /*db70*/  F2FP.SATFINITE.E4M3.F32.PACK_AB_MERGE_C R7, RZ, R3, RZ ;  /* 0x00000003ff07723e */ /* 0x001fe400048070ff */
[----:B-1----:R-:W-:Y:S01]  /*db80*/  F2FP.SATFINITE.E4M3.F32.PACK_AB_MERGE_C R5, RZ, R0, RZ ;  /* 0x00000000ff05723e */ /* 0x002fe200048070ff */
[----:B---3--:R-:W-:Y:S01]  /*db90*/  FMUL R0, R223, UR20 ;  /* 0x00000014df007c20 */ /* 0x008fe20008400000 */
[----:B------:R-:W-:Y:S01]  /*dba0*/  ISETP.LT.OR P2, PT, R42, 0x42, !P1 ;  /* 0x000000422a00780c */ /* 0x000fe20004f41670 */
[----:B------:R-:W3:Y:S01]  /*dbb0*/  LDL.LU R223, [R1+0x20] ;  /* 0x0000200001df7983 */ /* 0x000ee20000300800 */
[----:B--2---:R-:W-:Y:S02]  /*dbc0*/  F2FP.SATFINITE.E4M3.F32.PACK_AB_MERGE_C R11, RZ, R2, RZ ;  /* 0x00000002ff0b723e */ /* 0x004fe400048070ff */
[----:B------:R-:W-:Y:S01]  /*dbd0*/  F2FP.SATFINITE.E4M3.F32.PACK_AB_MERGE_C R13, RZ, R0, RZ ;  /* 0x00000000ff0d723e */ /* 0x000fe200048070ff */
[----:B------:R-:W-:Y:S01]  /*dbe0*/  FMUL R0, R225, UR20 ;  /* 0x00000014e1007c20 */ /* 0x000fe20008400000 */
[----:B------:R-:W-:Y:S01]  /*dbf0*/  FMUL R2, R224, UR20 ;  /* 0x00000014e0027c20 */ /* 0x000fe20008400000 */
[----:B------:R-:W2:Y:S04]  /*dc00*/  LDL.LU R225, [R1+0x24] ;  /* 0x0000240001e17983 */ /* 0x000ea80000300800 */
[----:B------:R-:W2:Y:S01]  /*dc10*/  LDL.LU R224, [R1+0x28] ;  /* 0x0000280001e07983 */ /* 0x000ea20000300800 */
[----:B------:R-:W-:-:S03]  /*dc20*/  FMUL R3, R226, UR20 ;  /* 0x00000014e2037c20 */ /* 0x000fc60008400000 */
[----:B------:R-:W2:Y:S04]  /*dc30*/  LDL.LU R226, [R1+0x2c] ;  /* 0x00002c0001e27983 */ /* 0x000ea80000300800 */
[----:B------:R-:W2:Y:S04]  /*dc40*/  LDL.LU R227, [R1+0x30] ;  /* 0x0000300001e37983 */ /* 0x000ea80000300800 */
[----:B------:R-:W-:Y:S01]  /*dc50*/  @!P5 STG.E.U8 desc[UR14][R30.64+0x38], R9 ;  /* 0x000038091e00d986 */ /* 0x000fe2000c10110e */
[----:B------:R-:W-:-:S03]  /*dc60*/  ISETP.LT.OR P5, PT, R42, 0x41, !P0 ;  /* 0x000000412a00780c */ /* 0x000fc600047a1670 */
[----:B------:R0:W-:Y:S01]  /*dc70*/  @!P6 STG.E.U8 desc[UR14][R30.64+0x39], R7 ;  /* 0x000039071e00e986 */ /* 0x0001e2000c10110e */
[----:B------:R-:W-:-:S03]  /*dc80*/  ISETP.LT.OR P6, PT, R42, 0x42, !P0 ;  /* 0x000000422a00780c */ /* 0x000fc600047c1670 */
[----:B------:R-:W-:Y:S01]  /*dc90*/  @!P3 STG.E.U8 desc[UR14][R28.64+0x40], R11 ;  /* 0x0000400b1c00b986 */ /* 0x000fe2000c10110e */
[----:B------:R-:W-:-:S03]  /*dca0*/  ISETP.LT.OR P3, PT, R42, 0x49, !P1 ;  /* 0x000000492a00780c */ /* 0x000fc60004f61670 */
[----:B------:R1:W-:Y:S01]  /*dcb0*/  @!P2 STG.E.U8 desc[UR14][R28.64+0x41], R5 ;  /* 0x000041051c00a986 */ /* 0x0003e2000c10110e */
[----:B0-----:R-:W-:-:S03]  /*dcc0*/  F2FP.SATFINITE.E4M3.F32.PACK_AB_MERGE_C R7, RZ, R0, RZ ;  /* 0x00000000ff07723e */ /* 0x001fc600048070ff */
[----:B------:R-:W-:Y:S01]  /*dcd0*/  @!P5 STG.E.U8 desc[UR14][R30.64+0x40], R13 ;  /* 0x0000400d1e00d986 */ /* 0x000fe2000c10110e */
[C---:B------:R-:W-:Y:S02]  /*dce0*/  ISETP.LT.OR P2, PT, R42.reuse, 0x4a, !P1 ;  /* 0x0000004a2a00780c */ /* 0x040fe40004f41670 */
[----:B-1----:R-:W-:Y:S01]  /*dcf0*/  F2FP.SATFINITE.E4M3.F32.PACK_AB_MERGE_C R5, RZ, R2, RZ ;  /* 0x00000002ff05723e */ /* 0x002fe200048070ff */
[----:B------:R0:W-:Y:S01]  /*dd00*/  @!P6 STG.E.U8 desc[UR14][R30.64+0x41], R7 ;  /* 0x000041071e00e986 */ /* 0x0001e2000c10110e */
[C---:B------:R-:W-:Y:S02]  /*dd10*/  ISETP.LT.OR P5, PT, R42.reuse, 0x49, !P0 ;  /* 0x000000492a00780c */ /* 0x040fe400047a1670 */
[C---:B------:R-:W-:Y:S01]  /*dd20*/  ISETP.LT.OR P6, PT, R42.reuse, 0x4a, !P0 ;  /* 0x0000004a2a00780c */ /* 0x040fe200047c1670 */
[----:B------:R1:W-:Y:S01]  /*dd30*/  @!P3 STG.E.U8 desc[UR14][R28.64+0x48], R5 ;  /* 0x000048051c00b986 */ /* 0x0003e2000c10110e */
[----:B------:R-:W-:Y:S02]  /*dd40*/  ISETP.LT.OR P3, PT, R42, 0x51, !P1 ;  /* 0x000000512a00780c */ /* 0x000fe40004f61670 */
[----:B------:R-:W-:-:S02]  /*dd50*/  F2FP.SATFINITE.E4M3.F32.PACK_AB_MERGE_C R9, RZ, R3, RZ ;  /* 0x00000003ff09723e */ /* 0x000fc400048070ff */
[----:B------:R-:W-:-:S03]  /*dd60*/  F2FP.SATFINITE.E4M3.F32.PACK_AB_MERGE_C R11, RZ, R4, RZ ;  /* 0x00000004ff0b723e */ /* 0x000fc600048070ff */
[----:B------:R1:W-:Y:S04]  /*dd70*/  @!P2 STG.E.U8 desc[UR14][R28.64+0x49], R9 ;  /* 0x000049091c00a986 */ /* 0x0003e8000c10110e */
[----:B------:R-:W-:Y:S01]  /*dd80*/  @!P5 STG.E.U8 desc[UR14][R30.64+0x48], R11 ;  /* 0x0000480b1e00d986 */ /* 0x000fe2000c10110e */
[----:B------:R-:W-:-:S03]  /*dd90*/  FMUL R0, R221, UR20 ;  /* 0x00000014dd007c20 */ /* 0x000fc60008400000 */
[----:B------:R-:W2:Y:S02]  /*dda0*/  LDL.LU R221, [R1+0x34] ;  /* 0x0000340001dd7983 */ /* 0x000ea40000300800 */
[----:B0-----:R-:W-:-:S05]  /*ddb0*/  F2FP.SATFINITE.E4M3.F32.PACK_AB_MERGE_C R7, RZ, R0, RZ ;  /* 0x00000000ff07723e */ /* 0x001fca00048070ff */
[----:B------:R-:W-:Y:S01]  /*ddc0*/  @!P6 STG.E.U8 desc[UR14][R30.64+0x49], R7 ;  /* 0x000049071e00e986 */ /* 0x000fe2000c10110e */
[----:B----4-:R-:W-:-:S03]  /*ddd0*/  FMUL R2, R220, UR20 ;  /* 0x00000014dc027c20 */ /* 0x010fc60008400000 */
[----:B------:R-:W4:Y:S02]  /*dde0*/  LDL.LU R220, [R1+0x38] ;  /* 0x0000380001dc7983 */ /* 0x000f240000300800 */
[----:B-1----:R-:W-:-:S05]  /*ddf0*/  F2FP.SATFINITE.E4M3.F32.PACK_AB_MERGE_C R5, RZ, R2, RZ ;  /* 0x00000002ff05723e */ /* 0x002fca00048070ff */
[----:B------:R0:W-:Y:S01]  /*de00*/  @!P3 STG.E.U8 desc[UR14][R28.64+0x50], R5 ;  /* 0x000050051c00b986 */ /* 0x0001e2000c10110e */
[----:B------:R-:W-:-:S03]  /*de10*/  FMUL R3, R222, UR20 ;  /* 0x00000014de037c20 */ /* 0x000fc60008400000 */
[----:B------:R-:W4:Y:S02]  /*de20*/  LDL.LU R222, [R1+0x3c] ;  /* 0x00003c0001de7983 */ /* 0x000f240000300800 */
[----:B------:R-:W-:Y:S01]  /*de30*/  F2FP.SATFINITE.E4M3.F32.PACK_AB_MERGE_C R9, RZ, R3, RZ ;  /* 0x00000003ff09723e */ /* 0x000fe200048070ff */
[----:B---3--:R-:W-:Y:S02]  /*de40*/  FMUL R0, R223, UR20 ;  /* 0x00000014df007c20 */ /* 0x008fe40008400000 */
[----:B------:R-:W3:Y:S03]  /*de50*/  LDL.LU R223, [R1+0x40] ;  /* 0x0000400001df7983 */ /* 0x000ee60000300800 */
[----:B------:R-:W-:Y:S01]  /*de60*/  F2FP.SATFINITE.E4M3.F32.PACK_AB_MERGE_C R13, RZ, R0, RZ ;  /* 0x00000000ff0d723e */ /* 0x000fe200048070ff */
[----:B--2---:R-:W-:Y:S02]  /*de70*/  FMUL R2, R225, UR20 ;  /* 0x00000014e1027c20 */ /* 0x004fe40008400000 */
[----:B------:R-:W2:Y:S01]  /*de80*/  LDL.LU R225, [R1+0x44] ;  /* 0x0000440001e17983 */ /* 0x000ea20000300800 */
[----:B------:R-:W-:-:S03]  /*de90*/  FMUL R0, R224, UR20 ;  /* 0x00000014e0007c20 */ /* 0x000fc60008400000 */
[----:B------:R-:W2:Y:S01]  /*dea0*/  LDL.LU R224, [R1+0x48] ;  /* 0x0000480001e07983 */ /* 0x000ea20000300800 */
[----:B------:R-:W-:Y:S01]  /*deb0*/  FMUL R3, R226, UR20 ;  /* 0x00000014e2037c20 */ /* 0x000fe20008400000 */
[----:B0-----:R-:W-:Y:S02]  /*dec0*/  F2FP.SATFINITE.E4M3.F32.PACK_AB_MERGE_C R5, RZ, R0, RZ ;  /* 0x00000000ff05723e */ /* 0x001fe400048070ff */
[----:B------:R-:W2:Y:S01]  /*ded0*/  LDL.LU R226, [R1+0x4c] ;  /* 0x00004c0001e27983 */ /* 0x000ea20000300800 */
[----:B------:R-:W-:-:S03]  /*dee0*/  FMUL R0, R227, UR20 ;  /* 0x00000014e3007c20 */ /* 0x000fc60008400000 */
[----:B------:R-:W2:Y:S01]  /*def0*/  LDL.LU R227, [R1+0x50] ;  /* 0x0000500001e37983 */ /* 0x000ea20000300800 */
[C---:B------:R-:W-:Y:S02]  /*df00*/  ISETP.LT.OR P2, PT, R42.reuse, 0x52, !P1 ;  /* 0x000000522a00780c */ /* 0x040fe40004f41670 */
[C---:B------:R-:W-:Y:S01]  /*df10*/  ISETP.LT.OR P6, PT, R42.reuse, 0x52, !P0 ;  /* 0x000000522a00780c */ /* 0x040fe200047c1670 */
[----:B------:R-:W2:Y:S01]  /*df20*/  LDL.LU R219, [R1+0x54] ;  /* 0x0000540001db7983 */ /* 0x000ea20000300800 */
[C---:B------:R-:W-:Y:S02]  /*df30*/  ISETP.LT.OR P5, PT, R42.reuse, 0x51, !P0 ;  /* 0x000000512a00780c */ /* 0x040fe400047a1670 */
[----:B------:R-:W-:Y:S02]  /*df40*/  ISETP.LT.OR P3, PT, R42, 0x59, !P1 ;  /* 0x000000592a00780c */ /* 0x000fe40004f61670 */
[----:B------:R-:W-:Y:S02]  /*df50*/  F2FP.SATFINITE.E4M3.F32.PACK_AB_MERGE_C R7, RZ, R2, RZ ;  /* 0x00000002ff07723e */ /* 0x000fe400048070ff */
[----:B------:R-:W-:-:S03]  /*df60*/  F2FP.SATFINITE.E4M3.F32.PACK_AB_MERGE_C R11, RZ, R0, RZ ;  /* 0x00000000ff0b723e */ /* 0x000fc600048070ff */
[----:B------:R0:W-:Y:S01]  /*df70*/  @!P2 STG.E.U8 desc[UR14][R28.64+0x51], R9 ;  /* 0x000051091c00a986 */ /* 0x0001e2000c10110e */
[----:B------:R-:W-:-:S03]  /*df80*/  ISETP.LT.OR P2, PT, R42, 0x5a, !P1 ;  /* 0x0000005a2a00780c */ /* 0x000fc60004f41670 */
[----:B------:R-:W-:Y:S01]  /*df90*/  @!P6 STG.E.U8 desc[UR14][R30.64+0x51], R7 ;  /* 0x000051071e00e986 */ /* 0x000fe2000c10110e */
[----:B------:R-:W-:-:S03]  /*dfa0*/  ISETP.LT.OR P6, PT, R42, 0x5a, !P0 ;  /* 0x0000005a2a00780c */ /* 0x000fc600047c1670 */
[----:B------:R-:W-:Y:S01]  /*dfb0*/  @!P5 STG.E.U8 desc[UR14][R30.64+0x50], R13 ;  /* 0x0000500d1e00d986 */ /* 0x000fe2000c10110e */
[----:B0-----:R-:W-:-:S03]  /*dfc0*/  F2FP.SATFINITE.E4M3.F32.PACK_AB_MERGE_C R9, RZ, R3, RZ ;  /* 0x00000003ff09723e */ /* 0x001fc600048070ff */
[----:B------:R0:W-:Y:S04]  /*dfd0*/  @!P3 STG.E.U8 desc[UR14][R28.64+0x58], R5 ;  /* 0x000058051c00b986 */ /* 0x0001e8000c10110e */
[----:B------:R1:W-:Y:S01]  /*dfe0*/  @!P2 STG.E.U8 desc[UR14][R28.64+0x59], R9 ;  /* 0x000059091c00a986 */ /* 0x0003e2000c10110e */
[----:B------:R-:W-:-:S03]  /*dff0*/  FMUL R0, R221, UR20 ;  /* 0x00000014dd007c20 */ /* 0x000fc60008400000 */
[----:B------:R-:W2:Y:S02]  /*e000*/  LDL.LU R221, [R1+0x58] ;  /* 0x0000580001dd7983 */ /* 0x000ea40000300800 */
[----:B0-----:R-:W-:-:S05]  /*e010*/  F2FP.SATFINITE.E4M3.F32.PACK_AB_MERGE_C R5, RZ, R0, RZ ;  /* 0x00000000ff05723e */ /* 0x001fca00048070ff */
[----:B------:R0:W-:Y:S01]  /*e020*/  @!P6 STG.E.U8 desc[UR14][R30.64+0x59], R5 ;  /* 0x000059051e00e986 */ /* 0x0001e2000c10110e */
[----:B----4-:R-:W-:-:S03]  /*e030*/  FMUL R2, R220, UR20 ;  /* 0x00000014dc027c20 */ /* 0x010fc60008400000 */
[----:B------:R-:W4:Y:S02]  /*e040*/  LDL.LU R220, [R1+0x5c] ;  /* 0x00005c0001dc7983 */ /* 0x000f240000300800 */
[----:B------:R-:W-:Y:S01]  /*e050*/  F2FP.SATFINITE.E4M3.F32.PACK_AB_MERGE_C R7, RZ, R2, RZ ;  /* 0x00000002ff07723e */ /* 0x000fe200048070ff */
[----:B------:R-:W-:Y:S02]  /*e060*/  FMUL R3, R222, UR20 ;  /* 0x00000014de037c20 */ /* 0x000fe40008400000 */
[----:B------:R-:W4:Y:S03]  /*e070*/  LDL.LU R222, [R1+0x60] ;  /* 0x0000600001de7983 */ /* 0x000f260000300800 */
[----:B-1----:R-:W-:Y:S01]  /*e080*/  F2FP.SATFINITE.E4M3.F32.PACK_AB_MERGE_C R9, RZ, R3, RZ ;  /* 0x00000003ff09723e */ /* 0x002fe200048070ff */
[----:B---3--:R-:W-:Y:S02]  /*e090*/  FMUL R4, R223, UR20 ;  /* 0x00000014df047c20 */ /* 0x008fe40008400000 */
[----:B------:R-:W3:Y:S01]  /*e0a0*/  LDL.LU R223, [R1+0x64] ;  /* 0x0000640001df7983 */ /* 0x000ee20000300800 */
[----:B--2---:R-:W-:-:S03]  /*e0b0*/  FMUL R0, R225, UR20 ;  /* 0x00000014e1007c20 */ /* 0x004fc60008400000 */
[----:B------:R-:W2:Y:S01]  /*e0c0*/  LDL.LU R225, [R1+0x68] ;  /* 0x0000680001e17983 */ /* 0x000ea20000300800 */
[----:B------:R-:W-:Y:S01]  /*e0d0*/  FMUL R2, R224, UR20 ;  /* 0x00000014e0027c20 */ /* 0x000fe20008400000 */
[----:B0-----:R-:W-:Y:S02]  /*e0e0*/  F2FP.SATFINITE.E4M3.F32.PACK_AB_MERGE_C R5, RZ, R0, RZ ;  /* 0x00000000ff05723e */ /* 0x001fe400048070ff */
[----:B------:R-:W2:Y:S01]  /*e0f0*/  LDL.LU R224, [R1+0x6c] ;  /* 0x00006c0001e07983 */ /* 0x000ea20000300800 */
[----:B------:R-:W-:-:S03]  /*e100*/  FMUL R3, R226, UR20 ;  /* 0x00000014e2037c20 */ /* 0x000fc60008400000 */
[----:B------:R-:W2:Y:S01]  /*e110*/  LDL.LU R226, [R1+0x70] ;  /* 0x0000700001e27983 */ /* 0x000ea20000300800 */
[----:B------:R-:W-:-:S03]  /*e120*/  FMUL R0, R227, UR20 ;  /* 0x00000014e3007c20 */ /* 0x000fc60008400000 */
[----:B------:R-:W2:Y:S01]  /*e130*/  LDL.LU R227, [R1+0x74] ;  /* 0x0000740001e37983 */ /* 0x000ea20000300800 */
[C---:B------:R-:W-:Y:S02]  /*e140*/  ISETP.LT.OR P5, PT, R42.reuse, 0x59, !P0 ;  /* 0x000000592a00780c */ /* 0x040fe400047a1670 */
[C---:B------:R-:W-:Y:S02]  /*e150*/  ISETP.LT.OR P2, PT, R42.reuse, 0x62, !P1 ;  /* 0x000000622a00780c */ /* 0x040fe40004f41670 */
[C---:B------:R-:W-:Y:S02]  /*e160*/  ISETP.LT.OR P3, PT, R42.reuse, 0x61, !P1 ;  /* 0x000000612a00780c */ /* 0x040fe40004f61670 */
[----:B------:R-:W-:-:S07]  /*e170*/  ISETP.LT.OR P6, PT, R42, 0x62, !P0 ;  /* 0x000000622a00780c */ /* 0x000fce00047c1670 */
[----:B------:R-:W-:Y:S01]  /*e180*/  @!P5 STG.E.U8 desc[UR14][R30.64+0x58], R11 ;  /* 0x0000580b1e00d986 */ /* 0x000fe2000c10110e */
[----:B------:R-:W-:-:S03]  /*e190*/  ISETP.LT.OR P5, PT, R42, 0x61, !P0 ;  /* 0x000000612a00780c */ /* 0x000fc600047a1670 */
[----:B------:R0:W-:Y:S01]  /*e1a0*/  @!P2 STG.E.U8 desc[UR14][R28.64+0x61], R9 ;  /* 0x000061091c00a986 */ /* 0x0001e2000c10110e */
[----:B------:R-:W-:-:S03]  /*e1b0*/  ISETP.LT.OR P2, PT, R42, 0x6a, !P1 ;  /* 0x0000006a2a00780c */ /* 0x000fc60004f41670 */
[----:B------:R1:W-:Y:S01]  /*e1c0*/  @!P3 STG.E.U8 desc[UR14][R28.64+0x60], R7 ;  /* 0x000060071c00b986 */ /* 0x0003e2000c10110e */
[----:B------:R-:W-:Y:S02]  /*e1d0*/  ISETP.LT.OR P3, PT, R42, 0x69, !P1 ;  /* 0x000000692a00780c */ /* 0x000fe40004f61670 */
[----:B------:R-:W-:Y:S01]  /*e1e0*/  F2FP.SATFINITE.E4M3.F32.PACK_AB_MERGE_C R13, RZ, R4, RZ ;  /* 0x00000004ff0d723e */ /* 0x000fe200048070ff */
[----:B------:R1:W-:Y:S01]  /*e1f0*/  @!P6 STG.E.U8 desc[UR14][R30.64+0x61], R5 ;  /* 0x000061051e00e986 */ /* 0x0003e2000c10110e */
[----:B0-----:R-:W-:-:S03]  /*e200*/  F2FP.SATFINITE.E4M3.F32.PACK_AB_MERGE_C R9, RZ, R3, RZ ;  /* 0x00000003ff09723e */ /* 0x001fc600048070ff */
[----:B------:R-:W-:Y:S01]  /*e210*/  @!P5 STG.E.U8 desc[UR14][R30.64+0x60], R13 ;  /* 0x0000600d1e00d986 */ /* 0x000fe2000c10110e */
[----:B-1----:R-:W-:-:S03]  /*e220*/  F2FP.SATFINITE.E4M3.F32.PACK_AB_MERGE_C R7, RZ, R2, RZ ;  /* 0x00000002ff07723e */ /* 0x002fc600048070ff */
[----:B------:R-:W-:Y:S01]  /*e230*/  @!P2 STG.E.U8 desc[UR14][R28.64+0x69], R9 ;  /* 0x000069091c00a986 */ /* 0x000fe2000c10110e */
[C---:B------:R-:W-:Y:S02]  /*e240*/  ISETP.LT.OR P5, PT, R42.reuse, 0x69, !P0 ;  /* 0x000000692a00780c */ /* 0x040fe400047a1670 */
[C---:B------:R-:W-:Y:S01]  /*e250*/  ISETP.LT.OR P6, PT, R42.reuse, 0x6a, !P0 ;  /* 0x0000006a2a00780c */ /* 0x040fe200047c1670 */
[----:B------:R0:W-:Y:S01]  /*e260*/  @!P3 STG.E.U8 desc[UR14][R28.64+0x68], R7 ;  /* 0x000068071c00b986 */ /* 0x0001e2000c10110e */
[C---:B------:R-:W-:Y:S01]  /*e270*/  ISETP.LT.OR P2, PT, R42.reuse, 0x72, !P1 ;  /* 0x000000722a00780c */ /* 0x040fe20004f41670 */
[----:B------:R-:W-:Y:S01]  /*e280*/  FMUL R2, R219, UR20 ;  /* 0x00000014db027c20 */ /* 0x000fe20008400000 */
[----:B------:R-:W-:Y:S02]  /*e290*/  ISETP.LT.OR P3, PT, R42, 0x71, !P1 ;  /* 0x000000712a00780c */ /* 0x000fe40004f61670 */
[----:B------:R-:W-:Y:S02]  /*e2a0*/  F2FP.SATFINITE.E4M3.F32.PACK_AB_MERGE_C R11, RZ, R0, RZ ;  /* 0x00000000ff0b723e */ /* 0x000fe400048070ff */
[----:B------:R-:W-:-:S03]  /*e2b0*/  F2FP.SATFINITE.E4M3.F32.PACK_AB_MERGE_C R5, RZ, R2, RZ ;  /* 0x00000002ff05723e */ /* 0x000fc600048070ff */
[----:B------:R-:W-:Y:S01]  /*e2c0*/  @!P5 STG.E.U8 desc[UR14][R30.64+0x68], R11 ;  /* 0x0000680b1e00d986 */ /* 0x000fe2000c10110e */
[----:B------:R-:W-:-:S03]  /*e2d0*/  ISETP.LT.OR P5, PT, R42, 0x71, !P0 ;  /* 0x000000712a00780c */ /* 0x000fc600047a1670 */
[----:B------:R-:W-:Y:S01]  /*e2e0*/  @!P6 STG.E.U8 desc[UR14][R30.64+0x69], R5 ;  /* 0x000069051e00e986 */ /* 0x000fe2000c10110e */
[----:B------:R-:W-:Y:S01]  /*e2f0*/  ISETP.LT.OR P6, PT, R42, 0x72, !P0 ;  /* 0x000000722a00780c */ /* 0x000fe200047c1670 */
[----:B------:R-:W-:-:S05]  /*e300*/  FMUL R0, R221, UR20 ;  /* 0x00000014dd007c20 */ /* 0x000fca0008400000 */
[----:B0-----:R-:W-:-:S05]  /*e310*/  F2FP.SATFINITE.E4M3.F32.PACK_AB_MERGE_C R7, RZ, R0, RZ ;  /* 0x00000000ff07723e */ /* 0x001fca00048070ff */
[----:B------:R0:W-:Y:S01]  /*e320*/  @!P3 STG.E.U8 desc[UR14][R28.64+0x70], R7 ;  /* 0x000070071c00b986 */ /* 0x0001e2000c10110e */
[C---:B------:R-:W-:Y:S02]  /*e330*/  ISETP.LT.OR P3, PT, R42.reuse, 0x79, !P0 ;  /* 0x000000792a00780c */ /* 0x040fe40004761670 */
[----:B------:R-:W-:Y:S01]  /*e340*/  ISETP.LT.OR P0, PT, R42, 0x7a, !P0 ;  /* 0x0000007a2a00780c */ /* 0x000fe20004701670 */
[----:B----4-:R-:W-:-:S05]  /*e350*/  FMUL R3, R220, UR20 ;  /* 0x00000014dc037c20 */ /* 0x010fca0008400000 */
[----:B------:R-:W-:-:S05]  /*e360*/  F2FP.SATFINITE.E4M3.F32.PACK_AB_MERGE_C R9, RZ, R3, RZ ;  /* 0x00000003ff09723e */ /* 0x000fca00048070ff */
[----:B------:R1:W-:Y:S01]  /*e370*/  @!P2 STG.E.U8 desc[UR14][R28.64+0x71], R9 ;  /* 0x000071091c00a986 */ /* 0x0003e2000c10110e */
[C---:B------:R-:W-:Y:S02]  /*e380*/  ISETP.LT.OR P2, PT, R42.reuse, 0x79, !P1 ;  /* 0x000000792a00780c */ /* 0x040fe40004f41670 */
[----:B------:R-:W-:Y:S01]  /*e390*/  ISETP.LT.OR P1, PT, R42, 0x7a, !P1 ;  /* 0x0000007a2a00780c */ /* 0x000fe20004f21670 */
[----:B------:R-:W-:-:S05]  /*e3a0*/  FMUL R0, R222, UR20 ;  /* 0x00000014de007c20 */ /* 0x000fca0008400000 */
[----:B------:R-:W-:-:S05]  /*e3b0*/  F2FP.SATFINITE.E4M3.F32.PACK_AB_MERGE_C R13, RZ, R0, RZ ;  /* 0x00000000ff0d723e */ /* 0x000fca00048070ff */
[----:B------:R4:W-:Y:S01]  /*e3c0*/  @!P5 STG.E.U8 desc[UR14][R30.64+0x70], R13 ;  /* 0x0000700d1e00d986 */ /* 0x0009e2000c10110e */
[----:B---3--:R-:W-:Y:S01]  /*e3d0*/  FMUL R0, R223, UR20 ;  /* 0x00000014df007c20 */ /* 0x008fe20008400000 */
[----:B--2---:R-:W-:Y:S01]  /*e3e0*/  FMUL R2, R225, UR20 ;  /* 0x00000014e1027c20 */ /* 0x004fe20008400000 */
[----:B------:R-:W-:-:S03]  /*e3f0*/  FMUL R3, R224, UR20 ;  /* 0x00000014e0037c20 */ /* 0x000fc60008400000 */
[----:B0-----:R-:W-:Y:S01]  /*e400*/  F2FP.SATFINITE.E4M3.F32.PACK_AB_MERGE_C R7, RZ, R0, RZ ;  /* 0x00000000ff07723e */ /* 0x001fe200048070ff */
[----:B------:R-:W-:Y:S01]  /*e410*/  FMUL R4, R226, UR20 ;  /* 0x00000014e2047c20 */ /* 0x000fe20008400000 */
[----:B------:R-:W-:Y:S01]  /*e420*/  FMUL R5, R227, UR20 ;  /* 0x00000014e3057c20 */ /* 0x000fe20008400000 */
[----:B-1----:R-:W-:Y:S02]  /*e430*/  F2FP.SATFINITE.E4M3.F32.PACK_AB_MERGE_C R9, RZ, R2, RZ ;  /* 0x00000002ff09723e */ /* 0x002fe400048070ff */
[----:B------:R-:W-:Y:S02]  /*e440*/  F2FP.SATFINITE.E4M3.F32.PACK_AB_MERGE_C R3, RZ, R3, RZ ;  /* 0x00000003ff03723e */ /* 0x000fe400048070ff */
[----:B------:R-:W-:Y:S02]  /*e450*/  F2FP.SATFINITE.E4M3.F32.PACK_AB_MERGE_C R11, RZ, R4, RZ ;  /* 0x00000004ff0b723e */ /* 0x000fe400048070ff */
[----:B------:R-:W-:Y:S01]  /*e460*/  F2FP.SATFINITE.E4M3.F32.PACK_AB_MERGE_C R5, RZ, R5, RZ ;  /* 0x00000005ff05723e */ /* 0x000fe200048070ff */
[----:B------:R4:W-:Y:S04]  /*e470*/  @!P6 STG.E.U8 desc[UR14][R30.64+0x71], R7 ;  /* 0x000071071e00e986 */ /* 0x0009e8000c10110e */
[----:B------:R4:W-:Y:S04]  /*e480*/  @!P2 STG.E.U8 desc[UR14][R28.64+0x78], R9 ;  /* 0x000078091c00a986 */ /* 0x0009e8000c10110e */
[----:B------:R4:W-:Y:S04]  /*e490*/  @!P1 STG.E.U8 desc[UR14][R28.64+0x79], R3 ;  /* 0x000079031c009986 */ /* 0x0009e8000c10110e */
[----:B------:R4:W-:Y:S04]  /*e4a0*/  @!P3 STG.E.U8 desc[UR14][R30.64+0x78], R11 ;  /* 0x0000780b1e00b986 */ /* 0x0009e8000c10110e */
[----:B------:R4:W-:Y:S02]  /*e4b0*/  @!P0 STG.E.U8 desc[UR14][R30.64+0x79], R5 ;  /* 0x000079051e008986 */ /* 0x0009e4000c10110e */
.L_x_290:
[----:B------:R-:W-:Y:S05]  /*e4c0*/  BSYNC B0 ;  /* 0x0000000000007941 */ /* 0x000fea0003800000 */
.L_x_32:
[----:B0---4-:R-:W4:Y:S04]  /*e4d0*/  LDL.LU R3, [R1+0x78] ;  /* 0x0000780001037983 */ /* 0x011f280000300800 */
[----:B------:R-:W4:Y:S01]  /*e4e0*/  LDL.LU R2, [R1+0x7c] ;  /* 0x00007c0001027983 */ /* 0x000f220000300800 */
[----:B------:R-:W-:Y:S01]  /*e4f0*/  ULDC UR6, c[0x0][0xc] ;  /* 0x0000030000067ab9 */ /* 0x000fe20000000800 */
[----:B------:R-:W-:Y:S01]  /*e500*/  ULDC UR7, c[0x0][0x10] ;  /* 0x0000040000077ab9 */ /* 0x000fe20000000800 */
[----:B------:R-:W4:Y:S01]  /*e510*/  LDC R5, c[0x0][0x14] ;  /* 0x00000500ff057b82 */ /* 0x000f220000000800 */
[----:B------:R-:W-:Y:S01]  /*e520*/  UIMAD.WIDE.U32 UR6, UR6, UR7, URZ ;  /* 0x00000007060672a5 */ /* 0x000fe2000f8e003f */
[----:B-----5:R-:W-:Y:S01]  /*e530*/  PRMT R0, RZ, 0x7610, R0 ;  /* 0x00007610ff007816 */ /* 0x020fe20000000000 */
[----:B------:R-:W-:-:S04]  /*e540*/  UMOV UR22, 0xffffffff ;  /* 0xffffffff00167882 */ /* 0x000fc80000000000 */
[----:B----4-:R-:W-:-:S04]  /*e550*/  IMAD.WIDE.U32 R2, R5, UR6, R2 ;  /* 0x0000000605027c25 */ /* 0x010fc8000f8e0002 */
[----:B------:R-:W-:Y:S01]  /*e560*/  IMAD R5, R5, UR7, RZ ;  /* 0x0000000705057c24 */ /* 0x000fe2000f8e02ff */
[----:B------:R-:W-:Y:S01]  /*e570*/  ULDC.64 UR6, c[0x0][0x650] ;  /* 0x0001940000067ab9 */ /* 0x000fe20000000a00 */
[----:B------:R-:W-:Y:S01]  /*e580*/  IMAD.MOV.U32 R19, RZ, RZ, R2 ;  /* 0x000000ffff137224 */ /* 0x000fe200078e0002 */
[----:B------:R-:W-:Y:S01]  /*e590*/  ISETP.GE.U32.AND P0, PT, R2, UR6, PT ;  /* 0x0000000602007c0c */ /* 0x000fe2000bf06070 */
[----:B------:R-:W-:Y:S02]  /*e5a0*/  IMAD.IADD R22, R3, 0x1, R5 ;  /* 0x0000000103167824 */ /* 0x000fe400078e0205 */
[----:B------:R-:W-:-:S03]  /*e5b0*/  IMAD.MOV.U32 R2, RZ, RZ, -0x1 ;  /* 0xffffffffff027424 */ /* 0x000fc600078e00ff */
[----:B------:R0:W-:Y:S01]  /*e5c0*/  STL [R1+0x78], R22 ;  /* 0x0000781601007387 */ /* 0x0001e20000100800 */
[----:B------:R-:W-:-:S03]  /*e5d0*/  ISETP.GE.U32.AND.EX P0, PT, R22, UR7, PT, P0 ;  /* 0x0000000716007c0c */ /* 0x000fc6000bf06100 */
[----:B------:R0:W-:Y:S04]  /*e5e0*/  STL [R1+0x7c], R19 ;  /* 0x00007c1301007387 */ /* 0x0001e80000100800 */
[----:B------:R0:W-:Y:S06]  /*e5f0*/  STL [R1+0x84], R2 ;  /* 0x0000840201007387 */ /* 0x0001ec0000100800 */
[----:B------:R-:W-:Y:S05]  /*e600*/  @P0 BRA `(.L_x_291) ;  /* 0x00000004006c0947 */ /* 0x000fea0003800000 */
[----:B------:R-:W4:Y:S01]  /*e610*/  S2R R14, SR_CTAID.X ;  /* 0x00000000000e7919 */ /* 0x000f220000002500 */
[----:B------:R-:W5:Y:S01]  /*e620*/  LDC.64 R8, c[0x0][0x628] ;  /* 0x00018a00ff087b82 */ /* 0x000f620000000a00 */
[----:B------:R-:W-:Y:S01]  /*e630*/  ULDC UR6, c[0x0][0x150] ;  /* 0x0000540000067ab9 */ /* 0x000fe20000000800 */
[----:B------:R-:W-:Y:S01]  /*e640*/  IMAD.MOV.U32 R6, RZ, RZ, R19 ;  /* 0x000000ffff067224 */ /* 0x000fe200078e0013 */
[----:B------:R-:W0:Y:S01]  /*e650*/  S2R R16, SR_CTAID.Y ;  /* 0x0000000000107919 */ /* 0x000e220000002600 */
[----:B------:R-:W-:-:S04]  /*e660*/  IMAD.MOV.U32 R7, RZ, RZ, R22 ;  /* 0x000000ffff077224 */ /* 0x000fc800078e0016 */
[----:B------:R-:W0:Y:S08]  /*e670*/  LDC R17, c[0x0][0x144] ;  /* 0x00005100ff117b82 */ /* 0x000e300000000800 */
[----:B------:R-:W0:Y:S08]  /*e680*/  LDC R10, c[0x0][0x630] ;  /* 0x00018c00ff0a7b82 */ /* 0x000e300000000800 */
[----:B------:R-:W0:Y:S01]  /*e690*/  LDC.64 R12, c[0x0][0x620] ;  /* 0x00018800ff0c7b82 */ /* 0x000e220000000a00 */
[----:B-----5:R-:W-:-:S04]  /*e6a0*/  ISETP.NE.U32.AND P0, PT, R8, RZ, PT ;  /* 0x000000ff0800720c */ /* 0x020fc80003f05070 */
[----:B------:R-:W-:Y:S02]  /*e6b0*/  ISETP.NE.AND.EX P0, PT, R9, RZ, PT, P0 ;  /* 0x000000ff0900720c */ /* 0x000fe40003f05300 */
[----:B----4-:R-:W-:-:S05]  /*e6c0*/  I2FP.F32.U32 R0, R14 ;  /* 0x0000000e00007245 */ /* 0x010fca0000201000 */
[----:B------:R-:W-:-:S04]  /*e6d0*/  FMUL R0, R0, UR6 ;  /* 0x0000000600007c20 */ /* 0x000fc80008400000 */
[----:B------:R4:W0:Y:S02]  /*e6e0*/  F2I.U32.TRUNC.NTZ R15, R0 ;  /* 0x00000000000f7305 */ /* 0x000824000020f000 */
[----:B------:R-:W-:Y:S05]  /*e6f0*/  @!P0 BRA `(.L_x_292) ;  /* 0x0000000000288947 */ /* 0x000fea0003800000 */
[----:B----4-:R-:W4:Y:S02]  /*e700*/  LDC R0, c[0x0][0x634] ;  /* 0x00018d00ff007b82 */ /* 0x010f240000000800 */
[----:B----4-:R-:W-:-:S05]  /*e710*/  IADD3 R7, P0, R19, R0, RZ ;  /* 0x0000000013077210 */ /* 0x010fca0007f1e0ff */
[----:B------:R-:W-:-:S04]  /*e720*/  IMAD.X R11, RZ, RZ, R22, P0 ;  /* 0x000000ffff0b7224 */ /* 0x000fc800000e0616 */
[----:B0-----:R-:W-:-:S04]  /*e730*/  IMAD.WIDE.U32 R2, R11, R8, RZ ;  /* 0x000000080b027225 */ /* 0x001fc800078e00ff */
[----:B------:R-:W-:-:S04]  /*e740*/  IMAD.WIDE.U32 R4, P0, R7, R9, R2 ;  /* 0x0000000907047225 */ /* 0x000fc80007800002 */
[----:B------:R-:W-:-:S04]  /*e750*/  IMAD.WIDE.U32 R2, R7, R8, RZ ;  /* 0x0000000807027225 */ /* 0x000fc800078e00ff */
[----:B------:R-:W-:Y:S01]  /*e760*/  IMAD.X R7, RZ, RZ, RZ, P0 ;  /* 0x000000ffff077224 */ /* 0x000fe200000e06ff */
[----:B------:R-:W-:Y:S01]  /*e770*/  IADD3 RZ, P0, R3, R4, RZ ;  /* 0x0000000403ff7210 */ /* 0x000fe20007f1e0ff */
[----:B------:R-:W-:-:S04]  /*e780*/  IMAD.MOV.U32 R6, RZ, RZ, R5 ;  /* 0x000000ffff067224 */ /* 0x000fc800078e0005 */
[----:B------:R-:W-:-:S08]  /*e790*/  IMAD.WIDE.U32.X R6, R11, R9, R6, P0 ;  /* 0x000000090b067225 */ /* 0x000fd000000e0406 */
.L_x_292:
[-CC-:B0-----:R-:W-:Y:S01]  /*e7a0*/  SHF.R.U64 R24, R6, R10.reuse, R7.reuse ;  /* 0x0000000a06187219 */ /* 0x181fe20000001207 */
[----:B------:R-:W0:Y:S01]  /*e7b0*/  LDC.64 R20, c[0x0][0x640] ;  /* 0x00019000ff147b82 */ /* 0x000e220000000a00 */
[----:B----4-:R-:W-:Y:S01]  /*e7c0*/  SHF.R.U32.HI R0, RZ, R10, R7 ;  /* 0x0000000aff007219 */ /* 0x010fe20000011607 */
[----:B------:R-:W-:Y:S01]  /*e7d0*/  IMAD.MOV.U32 R2, RZ, RZ, R19 ;  /* 0x000000ffff027224 */ /* 0x000fe200078e0013 */
[----:B------:R-:W-:Y:S01]  /*e7e0*/  IADD3 R5, P0, RZ, -R24, RZ ;  /* 0x80000018ff057210 */ /* 0x000fe20007f1e0ff */
[----:B------:R-:W-:Y:S01]  /*e7f0*/  IMAD.MOV R15, RZ, RZ, -R15 ;  /* 0x000000ffff0f7224 */ /* 0x000fe200078e0a0f */
[----:B------:R-:W-:Y:S01]  /*e800*/  ULDC UR6, c[0x0][0x154] ;  /* 0x0000550000067ab9 */ /* 0x000fe20000000800 */
[----:B------:R-:W-:Y:S02]  /*e810*/  IMAD.MOV.U32 R7, RZ, RZ, 0x1 ;  /* 0x00000001ff077424 */ /* 0x000fe400078e00ff */
[----:B------:R-:W4:Y:S01]  /*e820*/  LDC R4, c[0x0][0x618] ;  /* 0x00018600ff047b82 */ /* 0x000f220000000800 */
[----:B------:R-:W-:-:S02]  /*e830*/  IMAD.X R3, RZ, RZ, ~R0, P0 ;  /* 0x000000ffff037224 */ /* 0x000fc400000e0e00 */
[----:B------:R-:W-:Y:S02]  /*e840*/  IMAD R15, R17, R15, R14 ;  /* 0x0000000f110f7224 */ /* 0x000fe400078e020e */
[-C--:B------:R-:W-:Y:S02]  /*e850*/  IMAD R0, R3, R12.reuse, RZ ;  /* 0x0000000c03007224 */ /* 0x080fe400078e02ff */
[----:B------:R-:W-:Y:S01]  /*e860*/  IMAD.MOV.U32 R3, RZ, RZ, R22 ;  /* 0x000000ffff037224 */ /* 0x000fe200078e0016 */
[----:B------:R-:W5:Y:S01]  /*e870*/  LDC R6, c[0x0][0x608] ;  /* 0x00018200ff067b82 */ /* 0x000f620000000800 */
[----:B------:R-:W-:-:S04]  /*e880*/  IMAD.WIDE.U32 R2, R5, R12, R2 ;  /* 0x0000000c05027225 */ /* 0x000fc800078e0002 */
[----:B------:R-:W-:-:S03]  /*e890*/  IMAD R5, R5, R13, R0 ;  /* 0x0000000d05057224 */ /* 0x000fc600078e0200 */
[----:B------:R-:W1:Y:S01]  /*e8a0*/  LDC R18, c[0x0][0x658] ;  /* 0x00019600ff127b82 */ /* 0x000e620000000800 */
[----:B------:R-:W-:Y:S01]  /*e8b0*/  I2FP.F32.U32 R0, R16 ;  /* 0x0000001000007245 */ /* 0x000fe20000201000 */
[----:B------:R-:W-:Y:S01]  /*e8c0*/  IMAD.IADD R3, R3, 0x1, R5 ;  /* 0x0000000103037824 */ /* 0x000fe200078e0205 */
[----:B0-----:R-:W-:Y:S01]  /*e8d0*/  ISETP.NE.U32.AND P0, PT, R20, RZ, PT ;  /* 0x000000ff1400720c */ /* 0x001fe20003f05070 */
[----:B------:R-:W-:Y:S02]  /*e8e0*/  IMAD.MOV.U32 R5, RZ, RZ, -0x1 ;  /* 0xffffffffff057424 */ /* 0x000fe400078e00ff */
[----:B------:R-:W-:Y:S02]  /*e8f0*/  FMUL R0, R0, UR6 ;  /* 0x0000000600007c20 */ /* 0x000fe40008400000 */
[----:B------:R-:W0:Y:S01]  /*e900*/  LDC R13, c[0x0][0x148] ;  /* 0x00005200ff0d7b82 */ /* 0x000e220000000800 */
[----:B----4-:R-:W-:Y:S01]  /*e910*/  SHF.R.U64 R10, R2, R4, R3 ;  /* 0x00000004020a7219 */ /* 0x010fe20000001203 */
[----:B------:R4:W0:Y:S01]  /*e920*/  F2I.U32.TRUNC.NTZ R12, R0 ;  /* 0x00000000000c7305 */ /* 0x000822000020f000 */
[----:B------:R-:W-:-:S02]  /*e930*/  ISETP.NE.AND.EX P0, PT, R21, RZ, PT, P0 ;  /* 0x000000ff1500720c */ /* 0x000fc40003f05300 */
[----:B------:R-:W-:-:S03]  /*e940*/  SHF.R.U32.HI R3, RZ, R4, R3 ;  /* 0x00000004ff037219 */ /* 0x000fc60000011603 */
[----:B------:R-:W0:Y:S01]  /*e950*/  LDC R14, c[0x0][0x600] ;  /* 0x00018000ff0e7b82 */ /* 0x000e220000000800 */
[-CC-:B-----5:R-:W-:Y:S02]  /*e960*/  SHF.R.U64 R8, R10, R6.reuse, R3.reuse ;  /* 0x000000060a087219 */ /* 0x1a0fe40000001203 */
[----:B------:R-:W-:-:S05]  /*e970*/  SHF.R.U32.HI R3, RZ, R6, R3 ;  /* 0x00000006ff037219 */ /* 0x000fca0000011603 */
[----:B------:R-:W0:Y:S01]  /*e980*/  LDC R19, c[0x0][0x648] ;  /* 0x00019200ff137b82 */ /* 0x000e220000000800 */
[-CC-:B-1----:R-:W-:Y:S02]  /*e990*/  SHF.R.U64 R11, R8, R18.reuse, R3.reuse ;  /* 0x00000012080b7219 */ /* 0x182fe40000001203 */
[-C--:B------:R-:W-:Y:S02]  /*e9a0*/  SHF.L.U32 R5, R5, R18.reuse, RZ ;  /* 0x0000001205057219 */ /* 0x080fe400000006ff */
[-C--:B------:R-:W-:Y:S01]  /*e9b0*/  SHF.R.U32.HI R3, RZ, R18.reuse, R3 ;  /* 0x00000012ff037219 */ /* 0x080fe20000011603 */
[----:B------:R-:W-:Y:S01]  /*e9c0*/  IMAD.MOV.U32 R2, RZ, RZ, R11 ;  /* 0x000000ffff027224 */ /* 0x000fe200078e000b */
[----:B------:R-:W-:Y:S01]  /*e9d0*/  SHF.L.U32 R40, R7, R18, RZ ;  /* 0x0000001207287219 */ /* 0x000fe200000006ff */
[----:B------:R-:W1:Y:S01]  /*e9e0*/  LDC R22, c[0x0][0x638] ;  /* 0x00018e00ff167b82 */ /* 0x000e620000000800 */
[----:B------:R-:W-:-:S07]  /*e9f0*/  LOP3.LUT R17, RZ, R5, RZ, 0x33, !PT ;  /* 0x00000005ff117212 */ /* 0x000fce00078e33ff */
[----:B------:R-:W0:Y:S01]  /*ea00*/  LDC R23, c[0x0][0x610] ;  /* 0x00018400ff177b82 */ /* 0x000e220000000800 */
[----:B----4-:R-:W-:Y:S05]  /*ea10*/  @!P0 BRA `(.L_x_293) ;  /* 0x0000000000288947 */ /* 0x010fea0003800000 */
[----:B------:R-:W4:Y:S02]  /*ea20*/  LDC R0, c[0x0][0x64c] ;  /* 0x00019300ff007b82 */ /* 0x000f240000000800 */
[----:B----4-:R-:W-:-:S05]  /*ea30*/  IADD3 R7, P0, R11, R0, RZ ;  /* 0x000000000b077210 */ /* 0x010fca0007f1e0ff */
        /* <DEDUP_REMOVED lines=8> */
.L_x_293:
[----:B0-----:R-:W-:Y:S01]  /*eac0*/  SHF.R.U64 R0, R2, R19, R3 ;  /* 0x0000001302007219 */ /* 0x001fe20000001203 */
[----:B------:R-:W-:Y:S01]  /*ead0*/  VIADD R3, R14, 0xffffffff ;  /* 0xffffffff0e037836 */ /* 0x000fe20000000000 */
[----:B------:R-:W-:Y:S01]  /*eae0*/  LOP3.LUT R5, R8, R17, RZ, 0xc0, !PT ;  /* 0x0000001108057212 */ /* 0x000fe200078ec0ff */
[----:B------:R-:W-:Y:S01]  /*eaf0*/  IMAD.MOV R12, RZ, RZ, -R12 ;  /* 0x000000ffff0c7224 */ /* 0x000fe200078e0a0c */
[----:B------:R-:W-:Y:S01]  /*eb00*/  R2UR UR22, R24 ;  /* 0x00000000181672ca */ /* 0x000fe200000e0000 */
[----:B------:R-:W-:Y:S01]  /*eb10*/  IMAD.MOV R2, RZ, RZ, -R0 ;  /* 0x000000ffff027224 */ /* 0x000fe200078e0a00 */
[----:B------:R-:W-:Y:S01]  /*eb20*/  LOP3.LUT R3, R10, R3, RZ, 0xc0, !PT ;  /* 0x000000030a037212 */ /* 0x000fe200078ec0ff */
[----:B------:R-:W-:Y:S02]  /*eb30*/  IMAD R40, R40, R0, R5 ;  /* 0x0000000028287224 */ /* 0x000fe400078e0205 */
[----:B------:R-:W-:Y:S02]  /*eb40*/  @P4 IMAD R15, R13, R12, R16 ;  /* 0x0000000c0d0f4224 */ /* 0x000fe400078e0210 */
[----:B-1----:R-:W-:-:S02]  /*eb50*/  IMAD R0, R2, R22, R11 ;  /* 0x0000001602007224 */ /* 0x002fc400078e020b */
[----:B------:R-:W-:Y:S02]  /*eb60*/  IMAD R40, R40, R23, R15 ;  /* 0x0000001728287224 */ /* 0x000fe400078e020f */
[----:B------:R-:W-:Y:S02]  /*eb70*/  IMAD R3, R0, R14, R3 ;  /* 0x0000000e00037224 */ /* 0x000fe400078e0203 */
[----:B------:R-:W-:-:S03]  /*eb80*/  IMAD.MOV.U32 R0, RZ, RZ, 0x1 ;  /* 0x00000001ff007424 */ /* 0x000fc600078e00ff */
[----:B------:R-:W-:Y:S02]  /*eb90*/  SEL R2, R3, R40, !P4 ;  /* 0x0000002803027207 */ /* 0x000fe40006000000 */
[----:B------:R-:W-:-:S03]  /*eba0*/  SEL R40, R40, R3, !P4 ;  /* 0x0000000328287207 */ /* 0x000fc60006000000 */
[----:B------:R4:W-:Y:S04]  /*ebb0*/  STL [R1+0x84], R2 ;  /* 0x0000840201007387 */ /* 0x0009e80000100800 */
.L_x_291:
[----:B------:R0:W-:Y:S01]  /*ebc0*/  STL [R1+0x80], R40 ;  /* 0x0000802801007387 */ /* 0x0001e20000100800 */
[----:B------:R-:W-:-:S13]  /*ebd0*/  LOP3.LUT P0, RZ, R0, 0xff, RZ, 0xc0, !PT ;  /* 0x000000ff00ff7812 */ /* 0x000fda000780c0ff */
[----:B0-----:R-:W-:Y:S05]  /*ebe0*/  @P0 BRA `(.L_x_294) ;  /* 0xffffff2400500947 */ /* 0x001fea000383ffff */
[----:B------:R-:W-:Y:S05]  /*ebf0*/  EXIT ;  /* 0x000000000000794d */ /* 0x000fea0003800000 */
.L_x_4:
[----:B------:R-:W2:Y:S01]  /*ec00*/  LDL R16, [R1+0x7c] ;  /* 0x00007c0001107983 */ /* 0x000ea20000100800 */
[----:B------:R-:W-:-:S03]  /*ec10*/  ULDC.64 UR4, c[0x0][0x650] ;  /* 0x0001940000047ab9 */ /* 0x000fc60000000a00 */
[----:B------:R-:W3:Y:S01]  /*ec20*/  LDL R17, [R1+0x78] ;  /* 0x0000780001117983 */ /* 0x000ee20000100800 */
[----:B------:R-:W-:Y:S01]  /*ec30*/  PRMT R4, RZ, 0x7610, R4 ;  /* 0x00007610ff047816 */ /* 0x000fe20000000004 */
[----:B------:R-:W-:Y:S02]  /*ec40*/  IMAD.MOV.U32 R5, RZ, RZ, -0x1 ;  /* 0xffffffffff057424 */ /* 0x000fe400078e00ff */
[----:B------:R-:W-:Y:S02]  /*ec50*/  IMAD.MOV.U32 R6, RZ, RZ, -0x1 ;  /* 0xffffffffff067424 */ /* 0x000fe400078e00ff */
[----:B------:R-:W-:Y:S01]  /*ec60*/  IMAD.MOV.U32 R11, RZ, RZ, -0x1 ;  /* 0xffffffffff0b7424 */ /* 0x000fe200078e00ff */
[----:B--2---:R-:W-:-:S04]  /*ec70*/  ISETP.GE.U32.AND P0, PT, R16, UR4, PT ;  /* 0x0000000410007c0c */ /* 0x004fc8000bf06070 */
[----:B---3--:R-:W-:-:S13]  /*ec80*/  ISETP.GE.U32.AND.EX P0, PT, R17, UR5, PT, P0 ;  /* 0x0000000511007c0c */ /* 0x008fda000bf06100 */
[----:B------:R-:W-:Y:S05]  /*ec90*/  @P0 BRA `(.L_x_295) ;  /* 0x00000004005c0947 */ /* 0x000fea0003800000 */
        /* <DEDUP_REMOVED lines=18> */
.L_x_296:
[-CC-:B------:R-:W-:Y:S01]  /*edc0*/  SHF.R.U64 R11, R8, R12.reuse, R9.reuse ;  /* 0x0000000c080b7219 */ /* 0x180fe20000001209 */
[----:B------:R-:W0:Y:S01]  /*edd0*/  LDC.64 R20, c[0x0][0x640] ;  /* 0x00019000ff147b82 */ /* 0x000e220000000a00 */
[----:B------:R-:W-:Y:S01]  /*ede0*/  SHF.R.U32.HI R3, RZ, R12, R9 ;  /* 0x0000000cff037219 */ /* 0x000fe20000011609 */
[----:B------:R-:W-:Y:S01]  /*edf0*/  ULDC UR4, c[0x0][0x150] ;  /* 0x0000540000047ab9 */ /* 0x000fe20000000800 */
[----:B------:R-:W-:Y:S01]  /*ee00*/  IADD3 R7, P0, RZ, -R11, RZ ;  /* 0x8000000bff077210 */ /* 0x000fe20007f1e0ff */
[----:B------:R-:W-:Y:S01]  /*ee10*/  IMAD.MOV.U32 R4, RZ, RZ, R16 ;  /* 0x000000ffff047224 */ /* 0x000fe200078e0010 */
[----:B------:R-:W-:Y:S01]  /*ee20*/  I2FP.F32.U32 R6, R2 ;  /* 0x0000000200067245 */ /* 0x000fe20000201000 */
[----:B------:R-:W-:Y:S02]  /*ee30*/  IMAD.MOV.U32 R5, RZ, RZ, R17 ;  /* 0x000000ffff057224 */ /* 0x000fe400078e0011 */
[----:B------:R-:W1:Y:S01]  /*ee40*/  LDC R10, c[0x0][0x618] ;  /* 0x00018600ff0a7b82 */ /* 0x000e620000000800 */
[----:B------:R-:W-:-:S02]  /*ee50*/  IMAD.X R3, RZ, RZ, ~R3, P0 ;  /* 0x000000ffff037224 */ /* 0x000fc400000e0e03 */
[----:B------:R-:W-:Y:S01]  /*ee60*/  FMUL R9, R6, UR4 ;  /* 0x0000000406097c20 */ /* 0x000fe20008400000 */
[----:B------:R-:W-:Y:S01]  /*ee70*/  IMAD.WIDE.U32 R4, R7, R14, R4 ;  /* 0x0000000e07047225 */ /* 0x000fe200078e0004 */
[----:B------:R-:W-:-:S03]  /*ee80*/  ULDC UR4, c[0x0][0x154] ;  /* 0x0000550000047ab9 */ /* 0x000fc60000000800 */
[----:B------:R-:W-:Y:S01]  /*ee90*/  IMAD R6, R3, R14, RZ ;  /* 0x0000000e03067224 */ /* 0x000fe200078e02ff */
[----:B------:R-:W2:Y:S01]  /*eea0*/  LDC R13, c[0x0][0x144] ;  /* 0x00005100ff0d7b82 */ /* 0x000ea20000000800 */
[----:B------:R-:W3:Y:S02]  /*eeb0*/  F2I.U32.TRUNC.NTZ R9, R9 ;  /* 0x0000000900097305 */ /* 0x000ee4000020f000 */
[----:B------:R-:W-:Y:S02]  /*eec0*/  IMAD R3, R7, R15, R6 ;  /* 0x0000000f07037224 */ /* 0x000fe400078e0206 */
[----:B------:R-:W-:Y:S02]  /*eed0*/  IMAD.MOV.U32 R6, RZ, RZ, -0x1 ;  /* 0xffffffffff067424 */ /* 0x000fe400078e00ff */
[----:B------:R-:W-:Y:S01]  /*eee0*/  IMAD.IADD R3, R5, 0x1, R3 ;  /* 0x0000000105037824 */ /* 0x000fe200078e0203 */
[----:B------:R-:W4:Y:S01]  /*eef0*/  LDC R12, c[0x0][0x608] ;  /* 0x00018200ff0c7b82 */ /* 0x000f220000000800 */
[----:B------:R-:W-:-:S02]  /*ef00*/  I2FP.F32.U32 R5, R0 ;  /* 0x0000000000057245 */ /* 0x000fc40000201000 */
[----:B0-----:R-:W-:-:S03]  /*ef10*/  ISETP.NE.U32.AND P0, PT, R20, RZ, PT ;  /* 0x000000ff1400720c */ /* 0x001fc60003f05070 */
[----:B------:R-:W-:Y:S01]  /*ef20*/  FMUL R5, R5, UR4 ;  /* 0x0000000405057c20 */ /* 0x000fe20008400000 */
[----:B------:R-:W-:Y:S01]  /*ef30*/  ISETP.NE.AND.EX P0, PT, R21, RZ, PT, P0 ;  /* 0x000000ff1500720c */ /* 0x000fe20003f05300 */
[----:B------:R-:W0:Y:S01]  /*ef40*/  LDC R7, c[0x0][0x658] ;  /* 0x00019600ff077b82 */ /* 0x000e220000000800 */
[-C--:B-1----:R-:W-:Y:S01]  /*ef50*/  SHF.R.U64 R8, R4, R10.reuse, R3 ;  /* 0x0000000a04087219 */ /* 0x082fe20000001203 */
[----:B---3--:R-:W-:Y:S01]  /*ef60*/  IMAD.MOV R4, RZ, RZ, -R9 ;  /* 0x000000ffff047224 */ /* 0x008fe200078e0a09 */
[----:B------:R-:W-:Y:S02]  /*ef70*/  SHF.R.U32.HI R3, RZ, R10, R3 ;  /* 0x0000000aff037219 */ /* 0x000fe40000011603 */
[----:B------:R1:W3:Y:S03]  /*ef80*/  F2I.U32.TRUNC.NTZ R10, R5 ;  /* 0x00000005000a7305 */ /* 0x0002e6000020f000 */
[----:B------:R-:W1:Y:S01]  /*ef90*/  LDC R17, c[0x0][0x148] ;  /* 0x00005200ff117b82 */ /* 0x000e620000000800 */
[----:B--2---:R-:W-:-:S02]  /*efa0*/  IMAD R19, R13, R4, R2 ;  /* 0x000000040d137224 */ /* 0x004fc400078e0202 */
[----:B------:R-:W-:-:S05]  /*efb0*/  IMAD.MOV.U32 R4, RZ, RZ, 0x1 ;  /* 0x00000001ff047424 */ /* 0x000fca00078e00ff */
[----:B------:R-:W2:Y:S01]  /*efc0*/  LDC R14, c[0x0][0x600] ;  /* 0x00018000ff0e7b82 */ /* 0x000ea20000000800 */
[-CC-:B----4-:R-:W-:Y:S02]  /*efd0*/  SHF.R.U64 R13, R8, R12.reuse, R3.reuse ;  /* 0x0000000c080d7219 */ /* 0x190fe40000001203 */
[----:B------:R-:W-:-:S05]  /*efe0*/  SHF.R.U32.HI R2, RZ, R12, R3 ;  /* 0x0000000cff027219 */ /* 0x000fca0000011603 */
[----:B------:R-:W4:Y:S01]  /*eff0*/  LDC R16, c[0x0][0x648] ;  /* 0x00019200ff107b82 */ /* 0x000f220000000800 */
[-CC-:B0-----:R-:W-:Y:S02]  /*f000*/  SHF.R.U64 R15, R13, R7.reuse, R2.reuse ;  /* 0x000000070d0f7219 */ /* 0x181fe40000001202 */
[-C--:B------:R-:W-:Y:S02]  /*f010*/  SHF.L.U32 R6, R6, R7.reuse, RZ ;  /* 0x0000000706067219 */ /* 0x080fe400000006ff */
[-C--:B------:R-:W-:Y:S01]  /*f020*/  SHF.R.U32.HI R3, RZ, R7.reuse, R2 ;  /* 0x00000007ff037219 */ /* 0x080fe20000011602 */
[----:B------:R-:W-:Y:S01]  /*f030*/  IMAD.MOV.U32 R2, RZ, RZ, R15 ;  /* 0x000000ffff027224 */ /* 0x000fe200078e000f */
[----:B------:R-:W-:Y:S01]  /*f040*/  SHF.L.U32 R12, R4, R7, RZ ;  /* 0x00000007040c7219 */ /* 0x000fe200000006ff */
[----:B------:R-:W0:Y:S01]  /*f050*/  LDC R18, c[0x0][0x638] ;  /* 0x00018e00ff127b82 */ /* 0x000e220000000800 */
[----:B------:R-:W-:-:S07]  /*f060*/  LOP3.LUT R22, RZ, R6, RZ, 0x33, !PT ;  /* 0x00000006ff167212 */ /* 0x000fce00078e33ff */
        /* <DEDUP_REMOVED lines=12> */
.L_x_297:
[----:B----4-:R-:W-:Y:S01]  /*f130*/  SHF.R.U64 R3, R2, R16, R3 ;  /* 0x0000001002037219 */ /* 0x010fe20000001203 */
[----:B--2---:R-:W-:Y:S01]  /*f140*/  VIADD R5, R14, 0xffffffff ;  /* 0xffffffff0e057836 */ /* 0x004fe20000000000 */
[----:B------:R-:W-:Y:S01]  /*f150*/  LOP3.LUT R2, R13, R22, RZ, 0xc0, !PT ;  /* 0x000000160d027212 */ /* 0x000fe200078ec0ff */
[----:B------:R-:W-:Y:S02]  /*f160*/  IMAD.MOV R10, RZ, RZ, -R10 ;  /* 0x000000ffff0a7224 */ /* 0x000fe400078e0a0a */
[----:B------:R-:W-:Y:S02]  /*f170*/  IMAD.MOV R4, RZ, RZ, -R3 ;  /* 0x000000ffff047224 */ /* 0x000fe400078e0a03 */
[----:B------:R-:W-:Y:S01]  /*f180*/  IMAD R2, R12, R3, R2 ;  /* 0x000000030c027224 */ /* 0x000fe200078e0202 */
[----:B------:R-:W-:Y:S01]  /*f190*/  LOP3.LUT R3, R8, R5, RZ, 0xc0, !PT ;  /* 0x0000000508037212 */ /* 0x000fe200078ec0ff */
[----:B------:R-:W-:Y:S02]  /*f1a0*/  @P4 IMAD R19, R17, R10, R0 ;  /* 0x0000000a11134224 */ /* 0x000fe400078e0200 */
[----:B0-----:R-:W-:-:S02]  /*f1b0*/  IMAD R0, R4, R18, R15 ;  /* 0x0000001204007224 */ /* 0x001fc400078e020f */
[----:B------:R-:W-:Y:S02]  /*f1c0*/  IMAD R5, R2, R23, R19 ;  /* 0x0000001702057224 */ /* 0x000fe400078e0213 */
[----:B------:R-:W-:Y:S02]  /*f1d0*/  IMAD R0, R0, R14, R3 ;  /* 0x0000000e00007224 */ /* 0x000fe400078e0203 */
[----:B------:R-:W-:-:S03]  /*f1e0*/  IMAD.MOV.U32 R4, RZ, RZ, 0x1 ;  /* 0x00000001ff047424 */ /* 0x000fc600078e00ff */
[----:B------:R-:W-:Y:S02]  /*f1f0*/  SEL R6, R0, R5, !P4 ;  /* 0x0000000500067207 */ /* 0x000fe40006000000 */
[----:B------:R-:W-:-:S07]  /*f200*/  SEL R5, R5, R0, !P4 ;  /* 0x0000000005057207 */ /* 0x000fce0006000000 */
.L_x_295:
[----:B------:R-:W-:-:S08]  /*f210*/  NOP ;  /* 0x0000000000007918 */ /* 0x000fd00000000000 */
[----:B------:R-:W0:-:S00]  /*f220*/  USETMAXREG.DEALLOC.CTAPOOL 0x28 ;  /* 0x00000028000079c8 */ /* 0x000e0000080e0500 */
[----:B------:R-:W-:-:S13]  /*f230*/  ISETP.NE.AND P0, PT, RZ, UR8, PT ;  /* 0x00000008ff007c0c */ /* 0x000fda000bf05270 */
[----:B------:R-:W-:Y:S05]  /*f240*/  @P0 EXIT ;  /* 0x000000000000094d */ /* 0x000fea0003800000 */
[----:B0-----:R-:W-:Y:S01]  /*f250*/  LOP3.LUT P0, RZ, R4, 0xff, RZ, 0xc0, !PT ;  /* 0x000000ff04ff7812 */ /* 0x001fe2000780c0ff */
[----:B------:R-:W-:Y:S02]  /*f260*/  IMAD.MOV.U32 R0, RZ, RZ, 0x1 ;  /* 0x00000001ff007424 */ /* 0x000fe400078e00ff */
[----:B------:R-:W-:-:S10]  /*f270*/  IMAD.MOV.U32 R8, RZ, RZ, RZ ;  /* 0x000000ffff087224 */ /* 0x000fd400078e00ff */
[----:B------:R-:W-:Y:S05]  /*f280*/  @!P0 BRA `(.L_x_298) ;  /* 0x0000000c00508947 */ /* 0x000fea0003800000 */
[----:B------:R-:W0:Y:S01]  /*f290*/  S2R R2, SR_TID.X ;  /* 0x0000000000027919 */ /* 0x000e220000002100 */
[----:B------:R-:W-:Y:S01]  /*f2a0*/  ULDC UR4, c[0x0][0x28c] ;  /* 0x0000a30000047ab9 */ /* 0x000fe20000000800 */
[----:B------:R-:W-:Y:S01]  /*f2b0*/  ULDC UR6, c[0x0][0x658] ;  /* 0x0001960000067ab9 */ /* 0x000fe20000000800 */
[----:B------:R-:W-:Y:S01]  /*f2c0*/  UIADD3 UR10, UR4, 0x3f, URZ ;  /* 0x0000003f040a7890 */ /* 0x000fe2000fffe03f */
[----:B------:R-:W-:Y:S01]  /*f2d0*/  BSSY B0, `(.L_x_298) ;  /* 0x00000cf000007945 */ /* 0x000fe20003800000 */
[----:B------:R-:W-:Y:S01]  /*f2e0*/  UMOV UR7, 0xffffffff ;  /* 0xffffffff00077882 */ /* 0x000fe20000000000 */
[----:B------:R-:W-:Y:S01]  /*f2f0*/  ULDC UR5, c[0x0][0x600] ;  /* 0x0001800000057ab9 */ /* 0x000fe20000000800 */
[----:B------:R-:W-:Y:S01]  /*f300*/  UMOV UR9, 0x1 ;  /* 0x0000000100097882 */ /* 0x000fe20000000000 */
[----:B------:R-:W-:Y:S01]  /*f310*/  USHF.L.U32 UR7, UR7, UR6, URZ ;  /* 0x0000000607077299 */ /* 0x000fe2000800063f */
[----:B------:R-:W-:Y:S01]  /*f320*/  IMAD.MOV.U32 R9, RZ, RZ, 0x1 ;  /* 0x00000001ff097424 */ /* 0x000fe200078e00ff */
[----:B------:R-:W-:Y:S01]  /*f330*/  UIADD3 UR4, UR5, -0x1, URZ ;  /* 0xffffffff05047890 */ /* 0x000fe2000fffe03f */
[----:B------:R-:W-:Y:S01]  /*f340*/  IMAD.MOV.U32 R0, RZ, RZ, 0x1 ;  /* 0x00000001ff007424 */ /* 0x000fe200078e00ff */
[----:B------:R-:W-:Y:S01]  /*f350*/  USHF.R.S32.HI UR11, URZ, 0x1f, UR10 ;  /* 0x0000001f3f0b7899 */ /* 0x000fe2000801140a */
[----:B------:R-:W-:Y:S01]  /*f360*/  IMAD.MOV.U32 R8, RZ, RZ, RZ ;  /* 0x000000ffff087224 */ /* 0x000fe200078e00ff */
[----:B------:R-:W-:Y:S01]  /*f370*/  ULDC UR8, c[0x0][0xc] ;  /* 0x0000030000087ab9 */ /* 0x000fe20000000800 */
[----:B------:R-:W-:-:S02]  /*f380*/  USHF.L.U32 UR5, UR9, UR6, URZ ;  /* 0x0000000609057299 */ /* 0x000fc4000800063f */
[----:B------:R-:W-:Y:S01]  /*f390*/  ULEA.HI UR11, UR11, UR10, URZ, 0x6 ;  /* 0x0000000a0b0b7291 */ /* 0x000fe2000f8f303f */
[----:B------:R-:W-:Y:S01]  /*f3a0*/  ULDC UR9, c[0x0][0x10] ;  /* 0x0000040000097ab9 */ /* 0x000fe20000000800 */
[----:B------:R-:W-:Y:S02]  /*f3b0*/  ULOP3.LUT UR6, URZ, UR7, URZ, 0x33, !UPT ;  /* 0x000000073f067292 */ /* 0x000fe4000f8e333f */
[----:B------:R-:W-:Y:S01]  /*f3c0*/  UIMAD.WIDE.U32 UR8, UR8, UR9, URZ ;  /* 0x00000009080872a5 */ /* 0x000fe2000f8e003f */
[----:B------:R-:W-:Y:S01]  /*f3d0*/  ULDC UR7, c[0x0][0x14] ;  /* 0x0000050000077ab9 */ /* 0x000fe20000000800 */
[----:B------:R-:W-:Y:S02]  /*f3e0*/  USHF.R.S32.HI UR20, URZ, 0x6, UR11 ;  /* 0x000000063f147899 */ /* 0x000fe4000801140b */
[----:B------:R-:W-:Y:S02]  /*f3f0*/  UIMAD.WIDE.U32 UR22, UR8, UR7, URZ ;  /* 0x00000007081672a5 */ /* 0x000fe4000f8e003f */
[----:B------:R-:W-:-:S02]  /*f400*/  UIMAD UR18, UR9, UR7, URZ ;  /* 0x00000007091272a4 */ /* 0x000fc4000f8e023f */
[----:B------:R-:W-:Y:S01]  /*f410*/  ULOP3.LUT UR26, UR13, 0x2, URZ, 0xfc, !UPT ;  /* 0x000000020d1a7892 */ /* 0x000fe2000f8efc3f */
[C---:B0-----:R-:W-:Y:S01]  /*f420*/  LOP3.LUT P2, RZ, R2.reuse, 0x7f, RZ, 0xc0, !PT ;  /* 0x0000007f02ff7812 */ /* 0x041fe2000784c0ff */
[----:B------:R-:W-:Y:S01]  /*f430*/  UIADD3 UR18, UR23, UR18, URZ ;  /* 0x0000001217127290 */ /* 0x000fe2000fffe03f */
[----:B------:R-:W-:Y:S01]  /*f440*/  LOP3.LUT P0, RZ, R2, 0x1f, RZ, 0xc0, !PT ;  /* 0x0000001f02ff7812 */ /* 0x000fe2000780c0ff */
[----:B------:R-:W-:Y:S01]  /*f450*/  UIADD3 UR27, UR20, 0x1, URZ ;  /* 0x00000001141b7890 */ /* 0x000fe2000fffe03f */
[----:B------:R-:W-:Y:S02]  /*f460*/  ULDC.64 UR24, c[0x0][0x198] ;  /* 0x0000660000187ab9 */ /* 0x000fe40000000a00 */
[----:B------:R-:W-:-:S13]  /*f470*/  PLOP3.LUT P0, PT, P0, P2, PT, 0x8a, 0x0 ;  /* 0x000000000000781c */ /* 0x000fda0000705172 */
.L_x_310:
[----:B------:R-:W-:-:S03]  /*f480*/  UMOV UR7, 0xffffffff ;  /* 0xffffffff00077882 */ /* 0x000fc60000000000 */
[----:B------:R-:W-:Y:S05]  /*f490*/  BRA.DIV UR7, `(.L_x_299) ;  /* 0x0000001207c47947 */ /* 0x000fea000b800000 */
[----:B------:R-:W-:-:S13]  /*f4a0*/  ELECT P1, URZ, PT ;  /* 0x00000000003f782f */ /* 0x000fda0003820000 */
.L_x_328:
[----:B------:R-:W0:Y:S01]  /*f4b0*/  LDC R2, c[0x0][0x28c] ;  /* 0x0000a300ff027b82 */ /* 0x000e220000000800 */
[----:B------:R-:W-:Y:S01]  /*f4c0*/  BSSY B1, `(.L_x_300) ;  /* 0x0000038000017945 */ /* 0x000fe20003800000 */
[----:B0-----:R-:W-:-:S13]  /*f4d0*/  ISETP.LT.OR P1, PT, R2, 0x1, !P1 ;  /* 0x000000010200780c */ /* 0x001fda0004f21670 */
[----:B------:R-:W-:Y:S05]  /*f4e0*/  @P1 BRA `(.L_x_301) ;  /* 0x0000000000d41947 */ /* 0x000fea0003800000 */
[----:B------:R-:W-:Y:S02]  /*f4f0*/  IMAD.SHL.U32 R6, R6, 0x80, RZ ;  /* 0x0000008006067824 */ /* 0x000fe400078e00ff */
[----:B------:R-:W-:Y:S02]  /*f500*/  IMAD R7, R5, 0xc0, RZ ;  /* 0x000000c005077824 */ /* 0x000fe400078e02ff */
[----:B------:R-:W-:Y:S02]  /*f510*/  IMAD.MOV.U32 R12, RZ, RZ, RZ ;  /* 0x000000ffff0c7224 */ /* 0x000fe400078e00ff */
[----:B------:R-:W-:Y:S02]  /*f520*/  IMAD.U32 R14, RZ, RZ, UR27 ;  /* 0x0000001bff0e7e24 */ /* 0x000fe4000f8e00ff */
[----:B------:R-:W-:Y:S02]  /*f530*/  IMAD.MOV.U32 R2, RZ, RZ, R0 ;  /* 0x000000ffff027224 */ /* 0x000fe400078e0000 */
[----:B------:R-:W-:-:S07]  /*f540*/  IMAD.MOV.U32 R3, RZ, RZ, R8 ;  /* 0x000000ffff037224 */ /* 0x000fce00078e0008 */
.L_x_305:
[----:B------:R-:W0:Y:S01]  /*f550*/  S2R R5, SR_CgaCtaId ;  /* 0x0000000000057919 */ /* 0x000e220000008800 */
[----:B------:R-:W-:-:S04]  /*f560*/  MOV R4, 0x400 ;  /* 0x0000040000047802 */ /* 0x000fc80000000f00 */
[----:B0-----:R-:W-:Y:S02]  /*f570*/  LEA R10, R5, R4, 0x18 ;  /* 0x00000004050a7211 */ /* 0x001fe400078ec0ff */
[----:B------:R-:W-:Y:S01]  /*f580*/  SHF.L.U32 R4, R2, 0x1f, RZ ;  /* 0x0000001f02047819 */ /* 0x000fe200000006ff */
[----:B------:R-:W0:Y:S02]  /*f590*/  @!P2 LDC R5, c[0x0][0x500] ;  /* 0x00014000ff05ab82 */ /* 0x000e240000000800 */
[----:B------:R-:W-:-:S04]  /*f5a0*/  IMAD R13, R3, 0x8, R10 ;  /* 0x00000008030d7824 */ /* 0x000fc800078e020a */
[----:B------:R-:W1:Y:S02]  /*f5b0*/  SYNCS.PHASECHK.TRANS64.TRYWAIT P1, [R13+URZ+0x58], R4 ;  /* 0x000058040d0075a7 */ /* 0x000e64000802017f */
[----:B-1----:R-:W-:Y:S05]  /*f5c0*/  @!P1 BRA `(.L_x_302) ;  /* 0x0000001000989947 */ /* 0x002fea0003800000 */
.L_x_329:
[----:B------:R-:W-:Y:S01]  /*f5d0*/  UPRMT UR7, UR26, 0x9910, URZ ;  /* 0x000099101a077896 */ /* 0x000fe2000800003f */
[----:B0-----:R0:W-:Y:S03]  /*f5e0*/  @!P2 SYNCS.ARRIVE.TRANS64 RZ, [R13+URZ], R5 ;  /* 0x000000050dffa9a7 */ /* 0x0011e6000800003f */
[----:B------:R-:W-:-:S06]  /*f5f0*/  UISETP.NE.AND UP0, UPT, UR7, 0x2, UPT ;  /* 0x000000020700788c */ /* 0x000fcc000bf05270 */
[----:B------:R-:W-:-:S13]  /*f600*/  PLOP3.LUT P1, PT, PT, PT, UP0, 0x80, 0x0 ;  /* 0x000000000000781c */ /* 0x000fda0003f2f008 */
[----:B0-----:R-:W-:Y:S05]  /*f610*/  @P1 BRA `(.L_x_303) ;  /* 0x0000000000041947 */ /* 0x001fea0003800000 */
[----:B------:R-:W-:Y:S01]  /*f620*/  BPT.TRAP 0x1 ;  /* 0x000000040000795c */ /* 0x000fe20000300000 */
.L_x_303:
[----:B------:R-:W-:Y:S05]  /*f630*/  @P0 BRA `(.L_x_304) ;  /* 0x0000000000040947 */ /* 0x000fea0003800000 */
[----:B------:R-:W-:Y:S01]  /*f640*/  BPT.TRAP 0x1 ;  /* 0x000000040000795c */ /* 0x000fe20000300000 */
.L_x_304:
[--C-:B-1----:R-:W-:Y:S01]  /*f650*/  IMAD R4, R3, 0x3000, R10.reuse ;  /* 0x0000300003047824 */ /* 0x102fe200078e020a */
[----:B------:R-:W-:Y:S01]  /*f660*/  R2UR UR9, R13 ;  /* 0x000000000d0972ca */ /* 0x000fe200000e0000 */
[----:B------:R-:W-:Y:S01]  /*f670*/  IMAD R10, R3, 0x2000, R10 ;  /* 0x00002000030a7824 */ /* 0x000fe200078e020a */
[----:B------:R-:W-:Y:S01]  /*f680*/  UIADD3 UR14, UP0, UR24, 0xf0, URZ ;  /* 0x000000f0180e7890 */ /* 0x000fe2000ff1e03f */
[----:B------:R-:W-:Y:S01]  /*f690*/  VIADD R14, R14, 0xffffffff ;  /* 0xffffffff0e0e7836 */ /* 0x000fe20000000000 */
[----:B------:R-:W-:Y:S01]  /*f6a0*/  R2UR UR7, R4 ;  /* 0x00000000040772ca */ /* 0x000fe200000e0000 */
[----:B------:R-:W-:Y:S01]  /*f6b0*/  UIADD3 UR28, UP1, UR24, 0x1f0, URZ ;  /* 0x000001f0181c7890 */ /* 0x000fe2000ff3e03f */
[----:B------:R-:W-:Y:S01]  /*f6c0*/  R2UR UR8, R10 ;  /* 0x000000000a0872ca */ /* 0x000fe200000e0000 */
[----:B------:R-:W-:Y:S01]  /*f6d0*/  UIADD3.X UR15, URZ, UR25, URZ, UP0, !UPT ;  /* 0x000000193f0f7290 */ /* 0x000fe200087fe43f */
[----:B------:R-:W-:Y:S01]  /*f6e0*/  R2UR UR11, R7 ;  /* 0x00000000070b72ca */ /* 0x000fe200000e0000 */
[----:B------:R-:W-:Y:S01]  /*f6f0*/  VIADD R3, R3, 0x1 ;  /* 0x0000000103037836 */ /* 0x000fe20000000000 */
[----:B------:R-:W-:Y:S01]  /*f700*/  R2UR UR10, R12 ;  /* 0x000000000c0a72ca */ /* 0x000fe200000e0000 */
[----:B------:R-:W-:Y:S01]  /*f710*/  UIADD3.X UR29, URZ, UR25, URZ, UP1, !UPT ;  /* 0x000000193f1d7290 */ /* 0x000fe20008ffe43f */
[----:B------:R-:W-:Y:S01]  /*f720*/  R2UR UR12, R11 ;  /* 0x000000000b0c72ca */ /* 0x000fe200000e0000 */
[----:B------:R-:W-:Y:S01]  /*f730*/  UMOV UR16, 0x0 ;  /* 0x0000000000107882 */ /* 0x000fe20000000000 */
[----:B------:R-:W-:Y:S01]  /*f740*/  R2UR UR21, R6 ;  /* 0x00000000061572ca */ /* 0x000fe200000e0000 */
[----:B------:R-:W-:Y:S01]  /*f750*/  UMOV UR17, 0x10000000 ;  /* 0x1000000000117882 */ /* 0x000fe20000000000 */
[----:B------:R-:W-:Y:S01]  /*f760*/  ISETP.GT.AND P3, PT, R14, 0x1, PT ;  /* 0x000000010e00780c */ /* 0x000fe20003f64270 */
[----:B------:R-:W-:Y:S01]  /*f770*/  UIADD3 UR7, UR7, 0x180, URZ ;  /* 0x0000018007077890 */ /* 0x000fe2000fffe03f */
[----:B------:R-:W-:Y:S01]  /*f780*/  ISETP.NE.AND P1, PT, R3, 0xb, PT ;  /* 0x0000000b0300780c */ /* 0x000fe20003f25270 */
[----:B------:R-:W-:Y:S01]  /*f790*/  UIADD3 UR19, UR8, 0x21180, URZ ;  /* 0x0002118008137890 */ /* 0x000fe2000fffe03f */
[----:B------:R-:W-:-:S02]  /*f7a0*/  VIADD R12, R12, 0x40 ;  /* 0x000000400c0c7836 */ /* 0x000fc40000000000 */
[----:B------:R-:W-:Y:S02]  /*f7b0*/  SEL R5, RZ, 0x1, P1 ;  /* 0x00000001ff057807 */ /* 0x000fe40000800000 */
[----:B------:R-:W-:Y:S01]  /*f7c0*/  UMOV UR8, UR7 ;  /* 0x0000000700087c82 */ /* 0x000fe20008000000 */
[----:B------:R-:W-:Y:S01]  /*f7d0*/  SEL R3, R3, RZ, P1 ;  /* 0x000000ff03037207 */ /* 0x000fe20000800000 */
[----:B------:R0:W-:Y:S01]  /*f7e0*/  UTMALDG.3D [UR8], [UR14], desc[UR16] ;  /* 0x000010080e0075b4 */ /* 0x0001e20008011000 */
[----:B------:R-:W-:Y:S01]  /*f7f0*/  LOP3.LUT R2, R2, R5, RZ, 0x3c, !PT ;  /* 0x0000000502027212 */ /* 0x000fe200078e3cff */
[----:B0-----:R-:W-:Y:S01]  /*f800*/  UMOV UR8, UR19 ;  /* 0x0000001300087c82 */ /* 0x001fe20008000000 */
[----:B------:R-:W-:Y:S02]  /*f810*/  UMOV UR11, UR21 ;  /* 0x00000015000b7c82 */ /* 0x000fe40008000000 */
[----:B------:R0:W-:Y:S02]  /*f820*/  UTMALDG.3D [UR8], [UR28], desc[UR16] ;  /* 0x000010081c0075b4 */ /* 0x0001e40008011000 */
[----:B0-----:R-:W-:Y:S05]  /*f830*/  @P3 BRA `(.L_x_305) ;  /* 0xfffffffc00443947 */ /* 0x001fea000383ffff */
.L_x_301:
[----:B------:R-:W-:Y:S05]  /*f840*/  BSYNC B1 ;  /* 0x0000000000017941 */ /* 0x000fea0003800000 */
.L_x_300:
[----:B------:R-:W2:Y:S01]  /*f850*/  LDL.LU R15, [R1+0x78] ;  /* 0x00007800010f7983 */ /* 0x000ea20000300800 */
[----:B------:R-:W-:Y:S01]  /*f860*/  LOP3.LUT P5, RZ, R9, 0xff, RZ, 0xc0, !PT ;  /* 0x000000ff09ff7812 */ /* 0x000fe200078ac0ff */
[----:B------:R-:W-:Y:S01]  /*f870*/  VIADD R8, R8, UR20 ;  /* 0x0000001408087c36 */ /* 0x000fe20008000000 */
[----:B------:R-:W-:Y:S01]  /*f880*/  ULDC.64 UR8, c[0x0][0x650] ;  /* 0x0001940000087ab9 */ /* 0x000fe20000000a00 */
[----:B------:R-:W3:Y:S01]  /*f890*/  LDL.LU R13, [R1+0x7c] ;  /* 0x00007c00010d7983 */ /* 0x000ee20000300800 */
[----:B------:R-:W-:Y:S01]  /*f8a0*/  IMAD.U32 R5, RZ, RZ, UR20 ;  /* 0x00000014ff057e24 */ /* 0x000fe2000f8e00ff */
[----:B------:R-:W-:Y:S01]  /*f8b0*/  UISETP.GE.U32.AND UP0, UPT, UR20, 0xb, UPT ;  /* 0x0000000b1400788c */ /* 0x000fe2000bf06070 */
[----:B------:R-:W-:Y:S01]  /*f8c0*/  ISETP.GT.U32.AND P1, PT, R8, 0xa, PT ;  /* 0x0000000a0800780c */ /* 0x000fe20003f24070 */
[----:B------:R-:W-:Y:S01]  /*f8d0*/  BSSY B1, `(.L_x_306) ;  /* 0x000006c000017945 */ /* 0x000fe20003800000 */
[----:B------:R-:W-:Y:S01]  /*f8e0*/  IMAD.MOV.U32 R6, RZ, RZ, -0x1 ;  /* 0xffffffffff067424 */ /* 0x000fe200078e00ff */
[----:B------:R-:W-:Y:S01]  /*f8f0*/  PRMT R9, RZ, 0x7610, R9 ;  /* 0x00007610ff097816 */ /* 0x000fe20000000009 */
[----:B------:R-:W-:Y:S01]  /*f900*/  IMAD.MOV.U32 R11, RZ, RZ, -0x1 ;  /* 0xffffffffff0b7424 */ /* 0x000fe200078e00ff */
[----:B------:R-:W-:-:S02]  /*f910*/  ISETP.LT.U32.AND P1, PT, R5, 0xb, P1 ;  /* 0x0000000b0500780c */ /* 0x000fc40000f21070 */
[----:B------:R-:W0:Y:S01]  /*f920*/  @P5 S2R R3, SR_CgaCtaId ;  /* 0x0000000000035919 */ /* 0x000e220000008800 */
[----:B------:R-:W-:Y:S02]  /*f930*/  @P5 MOV R2, 0x400 ;  /* 0x0000040000025802 */ /* 0x000fe40000000f00 */
[----:B------:R-:W-:Y:S02]  /*f940*/  PLOP3.LUT P3, PT, PT, PT, UP0, 0x80, 0x0 ;  /* 0x000000000000781c */ /* 0x000fe40003f6f008 */
[----:B0-----:R-:W-:Y:S01]  /*f950*/  @P5 LEA R4, R3, R2, 0x18 ;  /* 0x0000000203045211 */ /* 0x001fe200078ec0ff */
[----:B------:R-:W-:-:S03]  /*f960*/  IMAD.WIDE.U32 R2, R8, -0x45d1745d, RZ ;  /* 0xba2e8ba308027825 */ /* 0x000fc600078e00ff */
[----:B------:R0:W-:Y:S02]  /*f970*/  @P5 SYNCS.ARRIVE.TRANS64.A1T0 RZ, [R4+URZ+0xc8], RZ ;  /* 0x0000c8ff04ff59a7 */ /* 0x0001e4000810003f */
[----:B------:R-:W-:Y:S02]  /*f980*/  SHF.R.U32.HI R5, RZ, 0x3, R3 ;  /* 0x00000003ff057819 */ /* 0x000fe40000011603 */
[----:B------:R-:W-:Y:S02]  /*f990*/  SEL R3, RZ, 0x1, !P1 ;  /* 0x00000001ff037807 */ /* 0x000fe40004800000 */
[----:B------:R-:W-:Y:S01]  /*f9a0*/  PRMT R2, RZ, 0x7610, R2 ;  /* 0x00007610ff027816 */ /* 0x000fe20000000002 */
[----:B------:R-:W-:Y:S01]  /*f9b0*/  IMAD R8, R5, -0xb, R8 ;  /* 0xfffffff505087824 */ /* 0x000fe200078e0208 */
[----:B------:R-:W-:-:S04]  /*f9c0*/  LOP3.LUT R0, R0, R3, RZ, 0x3c, !PT ;  /* 0x0000000300007212 */ /* 0x000fc800078e3cff */
[----:B------:R-:W-:Y:S01]  /*f9d0*/  @P3 LOP3.LUT R0, R0, 0x1, R5, 0x78, !PT ;  /* 0x0000000100003812 */ /* 0x000fe200078e7805 */
[----:B------:R-:W-:Y:S01]  /*f9e0*/  IMAD.MOV.U32 R5, RZ, RZ, -0x1 ;  /* 0xffffffffff057424 */ /* 0x000fe200078e00ff */
[----:B---3--:R-:W-:-:S04]  /*f9f0*/  IADD3 R13, P5, R13, UR22, RZ ;  /* 0x000000160d0d7c10 */ /* 0x008fc8000ffbe0ff */
[----:B--2---:R-:W-:Y:S01]  /*fa00*/  IADD3.X R15, R15, UR18, RZ, P5, !PT ;  /* 0x000000120f0f7c10 */ /* 0x004fe2000affe4ff */
[----:B------:R0:W-:Y:S01]  /*fa10*/  STL [R1+0x7c], R13 ;  /* 0x00007c0d01007387 */ /* 0x0001e20000100800 */
[----:B------:R-:W-:-:S03]  /*fa20*/  ISETP.GE.U32.AND P1, PT, R13, UR8, PT ;  /* 0x000000080d007c0c */ /* 0x000fc6000bf26070 */
[----:B------:R0:W-:Y:S01]  /*fa30*/  STL [R1+0x78], R15 ;  /* 0x0000780f01007387 */ /* 0x0001e20000100800 */
[----:B------:R-:W-:-:S13]  /*fa40*/  ISETP.GE.U32.AND.EX P1, PT, R15, UR9, PT, P1 ;  /* 0x000000090f007c0c */ /* 0x000fda000bf26110 */
[----:B0-----:R-:W-:Y:S05]  /*fa50*/  @P1 BRA `(.L_x_307) ;  /* 0x00000004004c1947 */ /* 0x001fea0003800000 */
[----:B------:R-:W-:Y:S01]  /*fa60*/  ULDC.64 UR8, c[0x0][0x628] ;  /* 0x00018a0000087ab9 */ /* 0x000fe20000000a00 */
[----:B------:R-:W0:Y:S01]  /*fa70*/  S2R R12, SR_CTAID.X ;  /* 0x00000000000c7919 */ /* 0x000e220000002500 */
[----:B------:R-:W-:Y:S01]  /*fa80*/  ISETP.NE.U32.AND P1, PT, RZ, UR8, PT ;  /* 0x00000008ff007c0c */ /* 0x000fe2000bf25070 */
[----:B------:R-:W-:Y:S01]  /*fa90*/  ULDC UR10, c[0x0][0x630] ;  /* 0x00018c00000a7ab9 */ /* 0x000fe20000000800 */
[----:B------:R-:W-:Y:S01]  /*faa0*/  IMAD.MOV.U32 R2, RZ, RZ, R13 ;  /* 0x000000ffff027224 */ /* 0x000fe200078e000d */
[----:B------:R-:W1:Y:S01]  /*fab0*/  S2R R10, SR_CTAID.Y ;  /* 0x00000000000a7919 */ /* 0x000e620000002600 */
[----:B------:R-:W-:Y:S01]  /*fac0*/  ISETP.NE.AND.EX P1, PT, RZ, UR9, PT, P1 ;  /* 0x00000009ff007c0c */ /* 0x000fe2000bf25310 */
[----:B------:R-:W-:-:S12]  /*fad0*/  IMAD.MOV.U32 R3, RZ, RZ, R15 ;  /* 0x000000ffff037224 */ /* 0x000fd800078e000f */
[----:B------:R-:W-:Y:S05]  /*fae0*/  @!P1 BRA `(.L_x_308) ;  /* 0x0000000000289947 */ /* 0x000fea0003800000 */
[----:B------:R-:W-:Y:S02]  /*faf0*/  ULDC UR7, c[0x0][0x634] ;  /* 0x00018d0000077ab9 */ /* 0x000fe40000000800 */
[----:B------:R-:W-:-:S05]  /*fb00*/  IADD3 R7, P1, R13, UR7, RZ ;  /* 0x000000070d077c10 */ /* 0x000fca000ff3e0ff */
[----:B------:R-:W-:-:S04]  /*fb10*/  IMAD.X R11, RZ, RZ, R15, P1 ;  /* 0x000000ffff0b7224 */ /* 0x000fc800008e060f */
[----:B------:R-:W-:-:S04]  /*fb20*/  IMAD.WIDE.U32 R4, R11, UR8, RZ ;  /* 0x000000080b047c25 */ /* 0x000fc8000f8e00ff */
[----:B------:R-:W-:-:S04]  /*fb30*/  IMAD.WIDE.U32 R4, P1, R7, UR9, R4 ;  /* 0x0000000907047c25 */ /* 0x000fc8000f820004 */
[----:B------:R-:W-:-:S04]  /*fb40*/  IMAD.WIDE.U32 R6, R7, UR8, RZ ;  /* 0x0000000807067c25 */ /* 0x000fc8000f8e00ff */
[----:B------:R-:W-:Y:S01]  /*fb50*/  IMAD.X R3, RZ, RZ, RZ, P1 ;  /* 0x000000ffff037224 */ /* 0x000fe200008e06ff */
[----:B------:R-:W-:Y:S01]  /*fb60*/  IADD3 RZ, P1, R7, R4, RZ ;  /* 0x0000000407ff7210 */ /* 0x000fe20007f3e0ff */
[----:B------:R-:W-:-:S04]  /*fb70*/  IMAD.MOV.U32 R2, RZ, RZ, R5 ;  /* 0x000000ffff027224 */ /* 0x000fc800078e0005 */
[----:B------:R-:W-:-:S08]  /*fb80*/  IMAD.WIDE.U32.X R2, R11, UR9, R2, P1 ;  /* 0x000000090b027c25 */ /* 0x000fd000088e0402 */
.L_x_308:
[--C-:B------:R-:W-:Y:S01]  /*fb90*/  SHF.R.U64 R11, R2, UR10, R3.reuse ;  /* 0x0000000a020b7c19 */ /* 0x100fe20008001203 */
[----:B------:R-:W-:Y:S01]  /*fba0*/  ULDC.64 UR8, c[0x0][0x620] ;  /* 0x0001880000087ab9 */ /* 0x000fe20000000a00 */
[----:B------:R-:W-:Y:S01]  /*fbb0*/  SHF.R.U32.HI R2, RZ, UR10, R3 ;  /* 0x0000000aff027c19 */ /* 0x000fe20008011603 */
[----:B------:R-:W-:Y:S01]  /*fbc0*/  IMAD.MOV.U32 R3, RZ, RZ, R15 ;  /* 0x000000ffff037224 */ /* 0x000fe200078e000f */
[----:B------:R-:W-:Y:S01]  /*fbd0*/  IADD3 R5, P1, RZ, -R11, RZ ;  /* 0x8000000bff057210 */ /* 0x000fe20007f3e0ff */
[----:B------:R-:W-:Y:S01]  /*fbe0*/  ULDC UR7, c[0x0][0x150] ;  /* 0x0000540000077ab9 */ /* 0x000fe20000000800 */
[----:B0-----:R-:W-:Y:S01]  /*fbf0*/  I2FP.F32.U32 R6, R12 ;  /* 0x0000000c00067245 */ /* 0x001fe20000201000 */
[----:B------:R-:W0:Y:S01]  /*fc00*/  LDC R7, c[0x0][0x144] ;  /* 0x00005100ff077b82 */ /* 0x000e220000000800 */
[----:B------:R-:W-:Y:S01]  /*fc10*/  ULDC.64 UR10, c[0x0][0x640] ;  /* 0x00019000000a7ab9 */ /* 0x000fe20000000a00 */
[----:B------:R-:W-:Y:S01]  /*fc20*/  IMAD.X R2, RZ, RZ, ~R2, P1 ;  /* 0x000000ffff027224 */ /* 0x000fe200008e0e02 */
[----:B------:R-:W-:Y:S01]  /*fc30*/  ISETP.NE.U32.AND P1, PT, RZ, UR10, PT ;  /* 0x0000000aff007c0c */ /* 0x000fe2000bf25070 */
[----:B------:R-:W-:Y:S01]  /*fc40*/  FMUL R6, R6, UR7 ;  /* 0x0000000706067c20 */ /* 0x000fe20008400000 */
[----:B------:R-:W-:Y:S01]  /*fc50*/  ULDC UR7, c[0x0][0x618] ;  /* 0x0001860000077ab9 */ /* 0x000fe20000000800 */
[----:B------:R-:W-:Y:S01]  /*fc60*/  IMAD R4, R2, UR8, RZ ;  /* 0x0000000802047c24 */ /* 0x000fe2000f8e02ff */
[----:B------:R-:W-:Y:S01]  /*fc70*/  ISETP.NE.AND.EX P1, PT, RZ, UR11, PT, P1 ;  /* 0x0000000bff007c0c */ /* 0x000fe2000bf25310 */
[----:B------:R-:W-:Y:S01]  /*fc80*/  IMAD.MOV.U32 R2, RZ, RZ, R13 ;  /* 0x000000ffff027224 */ /* 0x000fe200078e000d */
[----:B------:R-:W2:Y:S01]  /*fc90*/  LDC R15, c[0x0][0x148] ;  /* 0x00005200ff0f7b82 */ /* 0x000ea20000000800 */
[----:B------:R-:W3:Y:S02]  /*fca0*/  F2I.U32.TRUNC.NTZ R6, R6 ;  /* 0x0000000600067305 */ /* 0x000ee4000020f000 */
[----:B------:R-:W-:Y:S01]  /*fcb0*/  IMAD.WIDE.U32 R2, R5, UR8, R2 ;  /* 0x0000000805027c25 */ /* 0x000fe2000f8e0002 */
[----:B------:R-:W-:-:S03]  /*fcc0*/  ULDC UR8, c[0x0][0x154] ;  /* 0x0000550000087ab9 */ /* 0x000fc60000000800 */
[----:B------:R-:W-:Y:S01]  /*fcd0*/  IMAD R5, R5, UR9, R4 ;  /* 0x0000000905057c24 */ /* 0x000fe2000f8e0204 */
[----:B------:R-:W-:-:S03]  /*fce0*/  ULDC UR9, c[0x0][0x608] ;  /* 0x0001820000097ab9 */ /* 0x000fc60000000800 */
[----:B------:R-:W-:-:S05]  /*fcf0*/  IMAD.IADD R3, R3, 0x1, R5 ;  /* 0x0000000103037824 */ /* 0x000fca00078e0205 */
[----:B------:R-:W-:Y:S01]  /*fd00*/  SHF.R.U64 R13, R2, UR7, R3 ;  /* 0x00000007020d7c19 */ /* 0x000fe20008001203 */
[----:B---3--:R-:W-:Y:S01]  /*fd10*/  IMAD.MOV R6, RZ, RZ, -R6 ;  /* 0x000000ffff067224 */ /* 0x008fe200078e0a06 */
[----:B-1----:R-:W-:-:S03]  /*fd20*/  I2FP.F32.U32 R2, R10 ;  /* 0x0000000a00027245 */ /* 0x002fc60000201000 */
[----:B0-----:R-:W-:Y:S02]  /*fd30*/  IMAD R19, R7, R6, R12 ;  /* 0x0000000607137224 */ /* 0x001fe400078e020c */
[----:B------:R-:W-:Y:S01]  /*fd40*/  FMUL R4, R2, UR8 ;  /* 0x0000000802047c20 */ /* 0x000fe20008400000 */
[----:B------:R-:W-:Y:S01]  /*fd50*/  SHF.R.U32.HI R2, RZ, UR7, R3 ;  /* 0x00000007ff027c19 */ /* 0x000fe20008011603 */
[----:B------:R-:W-:Y:S02]  /*fd60*/  ULDC UR7, c[0x0][0x658] ;  /* 0x0001960000077ab9 */ /* 0x000fe40000000800 */
[----:B------:R0:W1:Y:S01]  /*fd70*/  F2I.U32.TRUNC.NTZ R18, R4 ;  /* 0x0000000400127305 */ /* 0x000062000020f000 */
[--C-:B------:R-:W-:Y:S02]  /*fd80*/  SHF.R.U64 R16, R13, UR9, R2.reuse ;  /* 0x000000090d107c19 */ /* 0x100fe40008001202 */
[----:B------:R-:W-:-:S04]  /*fd90*/  SHF.R.U32.HI R3, RZ, UR9, R2 ;  /* 0x00000009ff037c19 */ /* 0x000fc80008011602 */
[--C-:B------:R-:W-:Y:S02]  /*fda0*/  SHF.R.U64 R14, R16, UR7, R3.reuse ;  /* 0x00000007100e7c19 */ /* 0x100fe40008001203 */
[----:B------:R-:W-:-:S03]  /*fdb0*/  SHF.R.U32.HI R3, RZ, UR7, R3 ;  /* 0x00000007ff037c19 */ /* 0x000fc60008011603 */
[----:B------:R-:W-:Y:S01]  /*fdc0*/  IMAD.MOV.U32 R2, RZ, RZ, R14 ;  /* 0x000000ffff027224 */ /* 0x000fe200078e000e */
[----:B0-2---:R-:W-:Y:S06]  /*fdd0*/  @!P1 BRA `(.L_x_309) ;  /* 0x0000000000289947 */ /* 0x005fec0003800000 */
        /* <DEDUP_REMOVED lines=10> */
.L_x_309:
[----:B------:R-:W-:Y:S01]  /*fe80*/  ULDC UR7, c[0x0][0x648] ;  /* 0x0001920000077ab9 */ /* 0x000fe20000000800 */
[----:B-1----:R-:W-:Y:S01]  /*fe90*/  IMAD.MOV R18, RZ, RZ, -R18 ;  /* 0x000000ffff127224 */ /* 0x002fe200078e0a12 */
[----:B------:R-:W-:Y:S01]  /*fea0*/  SHF.R.U64 R3, R2, UR7, R3 ;  /* 0x0000000702037c19 */ /* 0x000fe20008001203 */
[----:B------:R-:W-:Y:S01]  /*feb0*/  ULDC UR7, c[0x0][0x638] ;  /* 0x00018e0000077ab9 */ /* 0x000fe20000000800 */
[----:B------:R-:W-:Y:S01]  /*fec0*/  LOP3.LUT R2, R16, UR6, RZ, 0xc0, !PT ;  /* 0x0000000610027c12 */ /* 0x000fe2000f8ec0ff */
[----:B------:R-:W-:Y:S01]  /*fed0*/  @P4 IMAD R19, R15, R18, R10 ;  /* 0x000000120f134224 */ /* 0x000fe200078e020a */
[----:B------:R-:W-:Y:S01]  /*fee0*/  LOP3.LUT R13, R13, UR4, RZ, 0xc0, !PT ;  /* 0x000000040d0d7c12 */ /* 0x000fe2000f8ec0ff */
[----:B------:R-:W-:Y:S01]  /*fef0*/  IMAD.MOV R5, RZ, RZ, -R3 ;  /* 0x000000ffff057224 */ /* 0x000fe200078e0a03 */
[----:B------:R-:W-:Y:S01]  /*ff00*/  ULDC UR8, c[0x0][0x610] ;  /* 0x0001840000087ab9 */ /* 0x000fe20000000800 */
[----:B------:R-:W-:Y:S02]  /*ff10*/  IMAD R2, R3, UR5, R2 ;  /* 0x0000000503027c24 */ /* 0x000fe4000f8e0202 */
[----:B------:R-:W-:Y:S01]  /*ff20*/  IMAD R14, R5, UR7, R14 ;  /* 0x00000007050e7c24 */ /* 0x000fe2000f8e020e */
[----:B------:R-:W-:Y:S01]  /*ff30*/  ULDC UR7, c[0x0][0x600] ;  /* 0x0001800000077ab9 */ /* 0x000fe20000000800 */
[----:B------:R-:W-:-:S02]  /*ff40*/  IMAD R5, R2, UR8, R19 ;  /* 0x0000000802057c24 */ /* 0x000fc4000f8e0213 */
[----:B------:R-:W-:Y:S02]  /*ff50*/  IMAD R14, R14, UR7, R13 ;  /* 0x000000070e0e7c24 */ /* 0x000fe4000f8e020d */
[----:B------:R-:W-:-:S03]  /*ff60*/  IMAD.MOV.U32 R2, RZ, RZ, 0x1 ;  /* 0x00000001ff027424 */ /* 0x000fc600078e00ff */
[----:B------:R-:W-:Y:S02]  /*ff70*/  SEL R6, R14, R5, !P4 ;  /* 0x000000050e067207 */ /* 0x000fe40006000000 */
[----:B------:R-:W-:-:S07]  /*ff80*/  SEL R5, R5, R14, !P4 ;  /* 0x0000000e05057207 */ /* 0x000fce0006000000 */
.L_x_307:
[----:B------:R-:W-:Y:S05]  /*ff90*/  BSYNC B1 ;  /* 0x0000000000017941 */ /* 0x000fea0003800000 */
.L_x_306:
[----:B------:R-:W-:-:S13]  /*ffa0*/  LOP3.LUT P1, RZ, R2, 0xff, RZ, 0xc0, !PT ;  /* 0x000000ff02ff7812 */ /* 0x000fda000782c0ff */
[----:B------:R-:W-:Y:S05]  /*ffb0*/  @P1 BRA `(.L_x_310) ;  /* 0xfffffff400301947 */ /* 0x000fea000383ffff */
[----:B------:R-:W-:Y:S05]  /*ffc0*/  BSYNC B0 ;  /* 0x0000000000007941 */ /* 0x000fea0003800000 */
.L_x_298:
[----:B------:R-:W-:-:S03]  /*ffd0*/  UMOV UR7, 0xffffffff ;  /* 0xffffffff00077882 */ /* 0x000fc60000000000 */
[----:B------:R-:W-:Y:S05]  /*ffe0*/  BRA.DIV UR7, `(.L_x_311) ;  /* 0x0000000a07247947 */ /* 0x000fea000b800000 */
[----:B------:R-:W-:-:S13]  /*fff0*/  ELECT P0, URZ, PT ;  /* 0x00000000003f782f */ /* 0x000fda0003800000 */
.L_x_332:
[----:B------:R-:W-:Y:S04]  /*10000*/  BSSY B0, `(.L_x_312) ;  /* 0x000006b000007945 */ /* 0x000fe80003800000 */
[----:B------:R-:W-:Y:S05]  /*10010*/  @!P0 BRA `(.L_x_313) ;  /* 0x0000000400a48947 */ /* 0x000fea0003800000 */
[----:B------:R-:W-:-:S04]  /*10020*/  ULOP3.LUT UR7, UR13, 0x2, URZ, 0xfc, !UPT ;  /* 0x000000020d077892 */ /* 0x000fc8000f8efc3f */
[----:B------:R-:W-:-:S06]  /*10030*/  UISETP.NE.AND UP0, UPT, UR7, 0x3, UPT ;  /* 0x000000030700788c */ /* 0x000fcc000bf05270 */
[----:B------:R-:W-:-:S13]  /*10040*/  PLOP3.LUT P0, PT, PT, PT, UP0, 0x80, 0x0 ;  /* 0x000000000000781c */ /* 0x000fda0003f0f008 */
[----:B------:R-:W-:Y:S05]  /*10050*/  @!P0 BRA `(.L_x_314) ;  /* 0x0000000000048947 */ /* 0x000fea0003800000 */
[----:B------:R-:W-:Y:S01]  /*10060*/  BPT.TRAP 0x1 ;  /* 0x000000040000795c */ /* 0x000fe20000300000 */
.L_x_314:
[----:B------:R-:W0:Y:S01]  /*10070*/  S2R R3, SR_CgaCtaId ;  /* 0x0000000000037919 */ /* 0x000e220000008800 */
[----:B------:R-:W-:-:S04]  /*10080*/  MOV R2, 0x400 ;  /* 0x0000040000027802 */ /* 0x000fc80000000f00 */
[----:B0-----:R-:W-:Y:S02]  /*10090*/  LEA R3, R3, R2, 0x18 ;  /* 0x0000000203037211 */ /* 0x001fe400078ec0ff */
[----:B------:R-:W-:-:S03]  /*100a0*/  SHF.L.U32 R2, R0, 0x1f, RZ ;  /* 0x0000001f00027819 */ /* 0x000fc600000006ff */
[----:B------:R-:W-:-:S04]  /*100b0*/  VIADD R3, R3, 0x58 ;  /* 0x0000005803037836 */ /* 0x000fc80000000000 */
[C---:B------:R-:W-:Y:S02]  /*100c0*/  IMAD R7, R8.reuse, 0x8, R3 ;  /* 0x0000000808077824 */ /* 0x040fe400078e0203 */
[----:B------:R-:W-:Y:S02]  /*100d0*/  VIADD R8, R8, 0x1 ;  /* 0x0000000108087836 */ /* 0x000fe40000000000 */
[----:B------:R-:W0:Y:S03]  /*100e0*/  SYNCS.PHASECHK.TRANS64.TRYWAIT P0, [R7+URZ], R2 ;  /* 0x00000002070075a7 */ /* 0x000e26000800017f */
[----:B------:R-:W-:-:S04]  /*100f0*/  ISETP.NE.AND P1, PT, R8, 0xb, PT ;  /* 0x0000000b0800780c */ /* 0x000fc80003f25270 */
[----:B------:R-:W-:Y:S02]  /*10100*/  SEL R5, RZ, 0x1, P1 ;  /* 0x00000001ff057807 */ /* 0x000fe40000800000 */
[----:B------:R-:W-:Y:S02]  /*10110*/  SEL R8, R8, RZ, P1 ;  /* 0x000000ff08087207 */ /* 0x000fe40000800000 */
[----:B------:R-:W-:-:S03]  /*10120*/  LOP3.LUT R5, R0, R5, RZ, 0x3c, !PT ;  /* 0x0000000500057212 */ /* 0x000fc600078e3cff */
[----:B------:R-:W-:Y:S01]  /*10130*/  IMAD R9, R8, 0x8, R3 ;  /* 0x0000000808097824 */ /* 0x000fe200078e0203 */
[----:B------:R-:W-:Y:S01]  /*10140*/  SHF.L.U32 R4, R5, 0x1f, RZ ;  /* 0x0000001f05047819 */ /* 0x000fe200000006ff */
[----:B0-----:R-:W-:Y:S06]  /*10150*/  @!P0 BRA `(.L_x_315) ;  /* 0x0000000400ec8947 */ /* 0x001fec0003800000 */
.L_x_333:
[----:B------:R-:W1:Y:S01]  /*10160*/  SYNCS.PHASECHK.TRANS64.TRYWAIT P0, [R9+URZ], R4 ;  /* 0x00000004090075a7 */ /* 0x000e62000800017f */
[----:B------:R-:W-:-:S05]  /*10170*/  VIADD R0, R8, 0x1 ;  /* 0x0000000108007836 */ /* 0x000fca0000000000 */
[----:B------:R-:W-:-:S04]  /*10180*/  ISETP.NE.AND P1, PT, R0, 0xb, PT ;  /* 0x0000000b0000780c */ /* 0x000fc80003f25270 */
[----:B0-----:R-:W-:Y:S02]  /*10190*/  SEL R2, RZ, 0x1, P1 ;  /* 0x00000001ff027807 */ /* 0x001fe40000800000 */
[----:B------:R-:W-:Y:S02]  /*101a0*/  SEL R0, R0, RZ, P1 ;  /* 0x000000ff00007207 */ /* 0x000fe40000800000 */
[----:B------:R-:W-:-:S03]  /*101b0*/  LOP3.LUT R7, R5, R2, RZ, 0x3c, !PT ;  /* 0x0000000205077212 */ /* 0x000fc600078e3cff */
[----:B------:R-:W-:Y:S01]  /*101c0*/  IMAD R6, R0, 0x8, R3 ;  /* 0x0000000800067824 */ /* 0x000fe200078e0203 */
[----:B------:R-:W-:Y:S01]  /*101d0*/  SHF.L.U32 R5, R7, 0x1f, RZ ;  /* 0x0000001f07057819 */ /* 0x000fe200000006ff */
[----:B-1----:R-:W-:Y:S06]  /*101e0*/  @!P0 BRA `(.L_x_316) ;  /* 0x0000000400dc8947 */ /* 0x002fec0003800000 */
.L_x_334:
[----:B------:R-:W1:Y:S01]  /*101f0*/  SYNCS.PHASECHK.TRANS64.TRYWAIT P0, [R6+URZ], R5 ;  /* 0x00000005060075a7 */ /* 0x000e62000800017f */
[----:B------:R-:W-:-:S05]  /*10200*/  VIADD R0, R0, 0x1 ;  /* 0x0000000100007836 */ /* 0x000fca0000000000 */
[----:B------:R-:W-:-:S04]  /*10210*/  ISETP.NE.AND P1, PT, R0, 0xb, PT ;  /* 0x0000000b0000780c */ /* 0x000fc80003f25270 */
[----:B------:R-:W-:Y:S02]  /*10220*/  SEL R2, RZ, 0x1, P1 ;  /* 0x00000001ff027807 */ /* 0x000fe40000800000 */
[----:B------:R-:W-:Y:S02]  /*10230*/  SEL R0, R0, RZ, P1 ;  /* 0x000000ff00007207 */ /* 0x000fe40000800000 */
[----:B------:R-:W-:-:S03]  /*10240*/  LOP3.LUT R7, R7, R2, RZ, 0x3c, !PT ;  /* 0x0000000207077212 */ /* 0x000fc600078e3cff */
[----:B0-----:R-:W-:Y:S01]  /*10250*/  IMAD R9, R0, 0x8, R3 ;  /* 0x0000000800097824 */ /* 0x001fe200078e0203 */
[----:B------:R-:W-:Y:S01]  /*10260*/  SHF.L.U32 R4, R7, 0x1f, RZ ;  /* 0x0000001f07047819 */ /* 0x000fe200000006ff */
[----:B-1----:R-:W-:Y:S06]  /*10270*/  @!P0 BRA `(.L_x_317) ;  /* 0x0000000400cc8947 */ /* 0x002fec0003800000 */
.L_x_335:
        /* <DEDUP_REMOVED lines=9> */
.L_x_336:
        /* <DEDUP_REMOVED lines=9> */
.L_x_337:
        /* <DEDUP_REMOVED lines=9> */
.L_x_338:
        /* <DEDUP_REMOVED lines=9> */
.L_x_339:
        /* <DEDUP_REMOVED lines=9> */
.L_x_340:
        /* <DEDUP_REMOVED lines=9> */
.L_x_341:
[----:B------:R-:W1:Y:S01]  /*105e0*/  SYNCS.PHASECHK.TRANS64.TRYWAIT P0, [R9+URZ], R4 ;  /* 0x00000004090075a7 */ /* 0x000e62000800017f */
[----:B------:R-:W-:-:S05]  /*105f0*/  VIADD R0, R0, 0x1 ;  /* 0x0000000100007836 */ /* 0x000fca0000000000 */
[----:B------:R-:W-:-:S04]  /*10600*/  ISETP.NE.AND P1, PT, R0, 0xb, PT ;  /* 0x0000000b0000780c */ /* 0x000fc80003f25270 */
[----:B------:R-:W-:Y:S02]  /*10610*/  SEL R2, RZ, 0x1, P1 ;  /* 0x00000001ff027807 */ /* 0x000fe40000800000 */
[----:B------:R-:W-:Y:S02]  /*10620*/  SEL R0, R0, RZ, P1 ;  /* 0x000000ff00007207 */ /* 0x000fe40000800000 */
[----:B------:R-:W-:Y:S01]  /*10630*/  LOP3.LUT R2, R7, R2, RZ, 0x3c, !PT ;  /* 0x0000000207027212 */ /* 0x000fe200078e3cff */
[----:B-1----:R-:W-:Y:S06]  /*10640*/  @!P0 BRA `(.L_x_324) ;  /* 0x0000000400648947 */ /* 0x002fec0003800000 */
.L_x_342:
[----:B------:R-:W-:Y:S01]  /*10650*/  IMAD R3, R0, 0x8, R3 ;  /* 0x0000000800037824 */ /* 0x000fe200078e0203 */
[----:B------:R-:W-:-:S07]  /*10660*/  SHF.L.U32 R0, R2, 0x1f, RZ ;  /* 0x0000001f02007819 */ /* 0x000fce00000006ff */
.L_x_325:
[----:B--2---:R2:W3:Y:S02]  /*10670*/  SYNCS.PHASECHK.TRANS64.TRYWAIT P0, [R3+URZ], R0 ;  /* 0x00000000030075a7 */ /* 0x0044e4000800017f */
[----:B---3--:R-:W-:Y:S05]  /*10680*/  @!P0 NANOSLEEP.SYNCS 0x989680 ;  /* 0x009896800000895d */ /* 0x008fea0003900000 */
[----:B------:R-:W3:Y:S02]  /*10690*/  @!P0 SYNCS.PHASECHK.TRANS64 P0, [R3+URZ], R0 ;  /* 0x00000000030085a7 */ /* 0x000ee4000800007f */
[----:B---3--:R-:W-:Y:S05]  /*106a0*/  @!P0 BRA `(.L_x_325) ;  /* 0xfffffffc00f08947 */ /* 0x008fea000383ffff */
.L_x_313:
[----:B------:R-:W-:Y:S05]  /*106b0*/  BSYNC B0 ;  /* 0x0000000000007941 */ /* 0x000fea0003800000 */
.L_x_312:
[----:B------:R-:W-:Y:S05]  /*106c0*/  EXIT ;  /* 0x000000000000794d */ /* 0x000fea0003800000 */
.L_x_18:
[----:B-1----:R-:W-:-:S04]  /*106d0*/  IMAD.U32 R3, RZ, RZ, UR6 ;  /* 0x00000006ff037e24 */ /* 0x002fc8000f8e00ff */
[----:B------:R1:W2:Y:S03]  /*106e0*/  SYNCS.PHASECHK.TRANS64.TRYWAIT P0, [R3+URZ], R0 ;  /* 0x00000000030075a7 */ /* 0x0002a6000800017f */
[----:B--2---:R-:W-:Y:S05]  /*106f0*/  @!P0 NANOSLEEP.SYNCS 0x989680 ;  /* 0x009896800000895d */ /* 0x004fea0003900000 */
[----:B------:R-:W2:Y:S02]  /*10700*/  @!P0 SYNCS.PHASECHK.TRANS64 P0, [R3+URZ], R0 ;  /* 0x00000000030085a7 */ /* 0x000ea4000800007f */
[----:B--2---:R-:W-:Y:S05]  /*10710*/  @!P0 BRA `(.L_x_18) ;  /* 0xfffffffc00ec8947 */ /* 0x004fea000383ffff */
[----:B------:R-:W-:Y:S05]  /*10720*/  BRA `(.L_x_17) ;  /* 0xffffff1400507947 */ /* 0x000fea000383ffff */
.L_x_24:
[----:B-----5:R1:W-:Y:S02]  /*10730*/  STL [R1+0x88], R0 ;  /* 0x0000880001007387 */ /* 0x0203e40000100800 */
[----:B-1----:R-:W-:-:S04]  /*10740*/  IMAD.U32 R0, RZ, RZ, UR16 ;  /* 0x00000010ff007e24 */ /* 0x002fc8000f8e00ff */
[----:B------:R1:W2:Y:S03]  /*10750*/  SYNCS.PHASECHK.TRANS64.TRYWAIT P0, [R0+URZ], R229 ;  /* 0x000000e5000075a7 */ /* 0x0002a6000800017f */
[----:B--2---:R-:W-:Y:S05]  /*10760*/  @!P0 NANOSLEEP.SYNCS 0x989680 ;  /* 0x009896800000895d */ /* 0x004fea0003900000 */
[----:B------:R1:W2:Y:S02]  /*10770*/  @!P0 SYNCS.PHASECHK.TRANS64 P0, [R0+URZ], R229 ;  /* 0x000000e5000085a7 */ /* 0x0002a4000800007f */
[----:B-1----:R1:W5:Y:S02]  /*10780*/  LDL.LU R0, [R1+0x88] ;  /* 0x0000880001007983 */ /* 0x0023640000300800 */
[----:B-12---:R-:W-:Y:S05]  /*10790*/  @!P0 BRA `(.L_x_24) ;  /* 0xfffffffc00e48947 */ /* 0x006fea000383ffff */
[----:B------:R-:W-:Y:S05]  /*107a0*/  BRA `(.L_x_23) ;  /* 0xffffff2400e47947 */ /* 0x000fea000383ffff */
.L_x_299:
[----:B------:R-:W-:Y:S01]  /*107b0*/  BSSY B1, `(.L_x_326) ;  /* 0x0000006000017945 */ /* 0x000fe20003800000 */
[----:B------:R-:W-:-:S07]  /*107c0*/  IMAD.MOV.U32 R2, RZ, RZ, -0x1 ;  /* 0xffffffffff027424 */ /* 0x000fce00078e00ff */
[----:B------:R-:W-:Y:S05]  /*107d0*/  WARPSYNC.COLLECTIVE R2, `(.L_x_327) ;  /* 0x00000000020c7348 */ /* 0x000fea0003c00000 */
[----:B------:R-:W-:Y:S02]  /*107e0*/  ELECT P1, UR62, PT ;  /* 0x00000000003e782f */ /* 0x000fe40003820000 */
[----:B------:R-:W-:Y:S01]  /*107f0*/  MOV R2, UR62 ;  /* 0x0000003e00027c02 */ /* 0x000fe20008000f00 */
[----:B------:R-:W-:Y:S10]  /*10800*/  ENDCOLLECTIVE ;  /* 0x000000000000791b */ /* 0x000ff40003800000 */
.L_x_327:
[----:B------:R-:W-:Y:S05]  /*10810*/  BSYNC B1 ;  /* 0x0000000000017941 */ /* 0x000fea0003800000 */
.L_x_326:
[----:B------:R-:W-:Y:S05]  /*10820*/  BRA `(.L_x_328) ;  /* 0xffffffec00207947 */ /* 0x000fea000383ffff */
.L_x_302:
[----:B-1----:R1:W2:Y:S02]  /*10830*/  SYNCS.PHASECHK.TRANS64.TRYWAIT P1, [R13+URZ+0x58], R4 ;  /* 0x000058040d0075a7 */ /* 0x0022a4000802017f */
[----:B--2---:R-:W-:Y:S05]  /*10840*/  @!P1 NANOSLEEP.SYNCS 0x989680 ;  /* 0x009896800000995d */ /* 0x004fea0003900000 */
[----:B------:R-:W2:Y:S02]  /*10850*/  @!P1 SYNCS.PHASECHK.TRANS64 P1, [R13+URZ+0x58], R4 ;  /* 0x000058040d0095a7 */ /* 0x000ea4000802007f */
[----:B--2---:R-:W-:Y:S05]  /*10860*/  @!P1 BRA `(.L_x_302) ;  /* 0xfffffffc00f09947 */ /* 0x004fea000383ffff */
[----:B------:R-:W-:Y:S05]  /*10870*/  BRA `(.L_x_329) ;  /* 0xffffffec00547947 */ /* 0x000fea000383ffff */
.L_x_311:
[----:B------:R-:W-:Y:S01]  /*10880*/  BSSY B0, `(.L_x_330) ;  /* 0x0000006000007945 */ /* 0x000fe20003800000 */
[----:B------:R-:W-:-:S07]  /*10890*/  IMAD.MOV.U32 R2, RZ, RZ, -0x1 ;  /* 0xffffffffff027424 */ /* 0x000fce00078e00ff */
[----:B------:R-:W-:Y:S05]  /*108a0*/  WARPSYNC.COLLECTIVE R2, `(.L_x_331) ;  /* 0x00000000020c7348 */ /* 0x000fea0003c00000 */
[----:B------:R-:W-:Y:S02]  /*108b0*/  ELECT P1, UR62, PT ;  /* 0x00000000003e782f */ /* 0x000fe40003820000 */
[----:B------:R-:W-:Y:S01]  /*108c0*/  MOV R2, UR62 ;  /* 0x0000003e00027c02 */ /* 0x000fe20008000f00 */
[----:B------:R-:W-:Y:S10]  /*108d0*/  ENDCOLLECTIVE ;  /* 0x000000000000791b */ /* 0x000ff40003800000 */
.L_x_331:
[----:B------:R-:W-:Y:S05]  /*108e0*/  BSYNC B0 ;  /* 0x0000000000007941 */ /* 0x000fea0003800000 */
.L_x_330:
[----:B------:R-:W-:Y:S01]  /*108f0*/  PLOP3.LUT P0, PT, P1, PT, PT, 0x80, 0x0 ;  /* 0x000000000000781c */ /* 0x000fe20000f0f070 */
[----:B------:R-:W-:-:S12]  /*10900*/  BRA `(.L_x_332) ;  /* 0xfffffff400bc7947 */ /* 0x000fd8000383ffff */
.L_x_315:
[----:B0-----:R0:W1:Y:S02]  /*10910*/  SYNCS.PHASECHK.TRANS64.TRYWAIT P0, [R7+URZ], R2 ;  /* 0x00000002070075a7 */ /* 0x001064000800017f */
[----:B-1----:R-:W-:Y:S05]  /*10920*/  @!P0 NANOSLEEP.SYNCS 0x989680 ;  /* 0x009896800000895d */ /* 0x002fea0003900000 */
[----:B------:R-:W1:Y:S02]  /*10930*/  @!P0 SYNCS.PHASECHK.TRANS64 P0, [R7+URZ], R2 ;  /* 0x00000002070085a7 */ /* 0x000e64000800007f */
[----:B-1----:R-:W-:Y:S05]  /*10940*/  @!P0 BRA `(.L_x_315) ;  /* 0xfffffffc00f08947 */ /* 0x002fea000383ffff */
[----:B------:R-:W-:Y:S05]  /*10950*/  BRA `(.L_x_333) ;  /* 0xfffffff800007947 */ /* 0x000fea000383ffff */
.L_x_316:
[----:B0-----:R0:W1:Y:S02]  /*10960*/  SYNCS.PHASECHK.TRANS64.TRYWAIT P0, [R9+URZ], R4 ;  /* 0x00000004090075a7 */ /* 0x001064000800017f */
[----:B-1----:R-:W-:Y:S05]  /*10970*/  @!P0 NANOSLEEP.SYNCS 0x989680 ;  /* 0x009896800000895d */ /* 0x002fea0003900000 */
[----:B------:R-:W1:Y:S02]  /*10980*/  @!P0 SYNCS.PHASECHK.TRANS64 P0, [R9+URZ], R4 ;  /* 0x00000004090085a7 */ /* 0x000e64000800007f */
[----:B-1----:R-:W-:Y:S05]  /*10990*/  @!P0 BRA `(.L_x_316) ;  /* 0xfffffffc00f08947 */ /* 0x002fea000383ffff */
[----:B------:R-:W-:Y:S05]  /*109a0*/  BRA `(.L_x_334) ;  /* 0xfffffff800107947 */ /* 0x000fea000383ffff */
.L_x_317:
[----:B0-----:R0:W1:Y:S02]  /*109b0*/  SYNCS.PHASECHK.TRANS64.TRYWAIT P0, [R6+URZ], R5 ;  /* 0x00000005060075a7 */ /* 0x001064000800017f */
[----:B-1----:R-:W-:Y:S05]  /*109c0*/  @!P0 NANOSLEEP.SYNCS 0x989680 ;  /* 0x009896800000895d */ /* 0x002fea0003900000 */
[----:B------:R-:W1:Y:S02]  /*109d0*/  @!P0 SYNCS.PHASECHK.TRANS64 P0, [R6+URZ], R5 ;  /* 0x00000005060085a7 */ /* 0x000e64000800007f */
[----:B-1----:R-:W-:Y:S05]  /*109e0*/  @!P0 BRA `(.L_x_317) ;  /* 0xfffffffc00f08947 */ /* 0x002fea000383ffff */
[----:B------:R-:W-:Y:S05]  /*109f0*/  BRA `(.L_x_335) ;  /* 0xfffffff800207947 */ /* 0x000fea000383ffff */
.L_x_318:
[----:B0-----:R0:W1:Y:S02]  /*10a00*/  SYNCS.PHASECHK.TRANS64.TRYWAIT P0, [R9+URZ], R4 ;  /* 0x00000004090075a7 */ /* 0x001064000800017f */
[----:B-1----:R-:W-:Y:S05]  /*10a10*/  @!P0 NANOSLEEP.SYNCS 0x989680 ;  /* 0x009896800000895d */ /* 0x002fea0003900000 */
[----:B------:R-:W1:Y:S02]  /*10a20*/  @!P0 SYNCS.PHASECHK.TRANS64 P0, [R9+URZ], R4 ;  /* 0x00000004090085a7 */ /* 0x000e64000800007f */
[----:B-1----:R-:W-:Y:S05]  /*10a30*/  @!P0 BRA `(.L_x_318) ;  /* 0xfffffffc00f08947 */ /* 0x002fea000383ffff */
[----:B------:R-:W-:Y:S05]  /*10a40*/  BRA `(.L_x_336) ;  /* 0xfffffff800307947 */ /* 0x000fea000383ffff */
.L_x_319:
[----:B0-----:R0:W1:Y:S02]  /*10a50*/  SYNCS.PHASECHK.TRANS64.TRYWAIT P0, [R6+URZ], R5 ;  /* 0x00000005060075a7 */ /* 0x001064000800017f */
[----:B-1----:R-:W-:Y:S05]  /*10a60*/  @!P0 NANOSLEEP.SYNCS 0x989680 ;  /* 0x009896800000895d */ /* 0x002fea0003900000 */
[----:B------:R-:W1:Y:S02]  /*10a70*/  @!P0 SYNCS.PHASECHK.TRANS64 P0, [R6+URZ], R5 ;  /* 0x00000005060085a7 */ /* 0x000e64000800007f */
[----:B-1----:R-:W-:Y:S05]  /*10a80*/  @!P0 BRA `(.L_x_319) ;  /* 0xfffffffc00f08947 */ /* 0x002fea000383ffff */
[----:B------:R-:W-:Y:S05]  /*10a90*/  BRA `(.L_x_337) ;  /* 0xfffffff800407947 */ /* 0x000fea000383ffff */
.L_x_320:
[----:B0-----:R0:W1:Y:S02]  /*10aa0*/  SYNCS.PHASECHK.TRANS64.TRYWAIT P0, [R9+URZ], R4 ;  /* 0x00000004090075a7 */ /* 0x001064000800017f */
[----:B-1----:R-:W-:Y:S05]  /*10ab0*/  @!P0 NANOSLEEP.SYNCS 0x989680 ;  /* 0x009896800000895d */ /* 0x002fea0003900000 */
[----:B------:R-:W1:Y:S02]  /*10ac0*/  @!P0 SYNCS.PHASECHK.TRANS64 P0, [R9+URZ], R4 ;  /* 0x00000004090085a7 */ /* 0x000e64000800007f */
[----:B-1----:R-:W-:Y:S05]  /*10ad0*/  @!P0 BRA `(.L_x_320) ;  /* 0xfffffffc00f08947 */ /* 0x002fea000383ffff */
[----:B------:R-:W-:Y:S05]  /*10ae0*/  BRA `(.L_x_338) ;  /* 0xfffffff800507947 */ /* 0x000fea000383ffff */
.L_x_321:
[----:B0-----:R0:W1:Y:S02]  /*10af0*/  SYNCS.PHASECHK.TRANS64.TRYWAIT P0, [R6+URZ], R5 ;  /* 0x00000005060075a7 */ /* 0x001064000800017f */
[----:B-1----:R-:W-:Y:S05]  /*10b00*/  @!P0 NANOSLEEP.SYNCS 0x989680 ;  /* 0x009896800000895d */ /* 0x002fea0003900000 */
[----:B------:R-:W1:Y:S02]  /*10b10*/  @!P0 SYNCS.PHASECHK.TRANS64 P0, [R6+URZ], R5 ;  /* 0x00000005060085a7 */ /* 0x000e64000800007f */
[----:B-1----:R-:W-:Y:S05]  /*10b20*/  @!P0 BRA `(.L_x_321) ;  /* 0xfffffffc00f08947 */ /* 0x002fea000383ffff */
[----:B------:R-:W-:Y:S05]  /*10b30*/  BRA `(.L_x_339) ;  /* 0xfffffff800607947 */ /* 0x000fea000383ffff */
.L_x_322:
[----:B0-----:R0:W1:Y:S02]  /*10b40*/  SYNCS.PHASECHK.TRANS64.TRYWAIT P0, [R9+URZ], R4 ;  /* 0x00000004090075a7 */ /* 0x001064000800017f */
[----:B-1----:R-:W-:Y:S05]  /*10b50*/  @!P0 NANOSLEEP.SYNCS 0x989680 ;  /* 0x009896800000895d */ /* 0x002fea0003900000 */
[----:B------:R-:W1:Y:S02]  /*10b60*/  @!P0 SYNCS.PHASECHK.TRANS64 P0, [R9+URZ], R4 ;  /* 0x00000004090085a7 */ /* 0x000e64000800007f */
[----:B-1----:R-:W-:Y:S05]  /*10b70*/  @!P0 BRA `(.L_x_322) ;  /* 0xfffffffc00f08947 */ /* 0x002fea000383ffff */
[----:B------:R-:W-:Y:S05]  /*10b80*/  BRA `(.L_x_340) ;  /* 0xfffffff800707947 */ /* 0x000fea000383ffff */
.L_x_323:
[----:B0-----:R0:W1:Y:S02]  /*10b90*/  SYNCS.PHASECHK.TRANS64.TRYWAIT P0, [R6+URZ], R5 ;  /* 0x00000005060075a7 */ /* 0x001064000800017f */
[----:B-1----:R-:W-:Y:S05]  /*10ba0*/  @!P0 NANOSLEEP.SYNCS 0x989680 ;  /* 0x009896800000895d */ /* 0x002fea0003900000 */
[----:B------:R-:W1:Y:S02]  /*10bb0*/  @!P0 SYNCS.PHASECHK.TRANS64 P0, [R6+URZ], R5 ;  /* 0x00000005060085a7 */ /* 0x000e64000800007f */
[----:B-1----:R-:W-:Y:S05]  /*10bc0*/  @!P0 BRA `(.L_x_323) ;  /* 0xfffffffc00f08947 */ /* 0x002fea000383ffff */
[----:B------:R-:W-:Y:S05]  /*10bd0*/  BRA `(.L_x_341) ;  /* 0xfffffff800807947 */ /* 0x000fea000383ffff */
.L_x_324:
[----:B-1----:R1:W2:Y:S02]  /*10be0*/  SYNCS.PHASECHK.TRANS64.TRYWAIT P0, [R9+URZ], R4 ;  /* 0x00000004090075a7 */ /* 0x0022a4000800017f */
[----:B--2---:R-:W-:Y:S05]  /*10bf0*/  @!P0 NANOSLEEP.SYNCS 0x989680 ;  /* 0x009896800000895d */ /* 0x004fea0003900000 */
[----:B------:R-:W2:Y:S02]  /*10c00*/  @!P0 SYNCS.PHASECHK.TRANS64 P0, [R9+URZ], R4 ;  /* 0x00000004090085a7 */ /* 0x000ea4000800007f */
[----:B--2---:R-:W-:Y:S05]  /*10c10*/  @!P0 BRA `(.L_x_324) ;  /* 0xfffffffc00f08947 */ /* 0x004fea000383ffff */
[----:B------:R-:W-:Y:S05]  /*10c20*/  BRA `(.L_x_342) ;  /* 0xfffffff800887947 */ /* 0x000fea000383ffff */
.L_x_343:
[----:B------:R-:W-:-:S00]  /*10c30*/  BRA `(.L_x_343) ;  /* 0xfffffffc00fc7947 */ /* 0x000fc0000383ffff */
[----:B------:R-:W-:-:S00]  /*10c40*/  NOP ;  /* 0x0000000000007918 */ /* 0x000fc00000000000 */
        /* <DEDUP_REMOVED lines=11> */
.L_x_344:


//--------------------- .nv.shared._ZN7cutlass13device_kernelINS_4gemm6kernel13GemmUniversalIN4cute5tupleIJiiiiEEENS1_10collective13CollectiveMmaINS1_37MainloopSm90TmaGmmaWarpSpecializedFP8ILi11ENS5_IJNS4_1CILi1EEESB_SB_EEENS1_35KernelTmaWarpSpecializedCooperativeEEENS5_IJNSA_ILi192EEENSA_ILi128EEENSA_ILi64EEEEEENS_12float_e4m3_tENS5_IJlSB_lEEESJ_SK_NS4_8TiledMMAINS4_8MMA_AtomIJNS4_4SM904GMMA31MMA_64x128x32_F32E4M3E4M3_SS_TNILNSO_7ScaleInE1ELSQ_1EEEEEENS4_6LayoutINS5_IJNSA_ILi2EEESB_SB_EEENS5_IJSB_NSA_ILi0EEESW_EEEEENS5_IJNS4_10UnderscoreESZ_SZ_EEEEENS4_13SM90_TMA_LOADENS4_14ComposedLayoutINS4_7SwizzleILi2ELi4ELi3EEENS4_18smem_ptr_flag_bitsILi8EEENST_INS5_IJNSA_ILi8EEESH_EEENS5_IJSH_SB_EEEEEEEvNS4_8identityES12_S1C_vS1D_EENS_8epilogue10collective6detail29Sm90TmaWarpSpecializedAdapterINS1G_15DefaultEpilogueISJ_SK_SK_NS1F_6thread17LinearCombinationISJ_Li1EffLNS1K_9ScaleType4KindE0ELNS_15FloatRoundStyleE2ESJ_EENS1_15EpilogueDefaultEEEEEvvEEEEvNT_6ParamsE --------------------------
	.section	.nv.shared._ZN7cutlass13device_kernelINS_4gemm6kernel13GemmUniversalIN4cute5tupleIJiiiiEEENS1_10collective13CollectiveMmaINS1_37MainloopSm90TmaGmmaWarpSpecializedFP8ILi11ENS5_IJNS4_1CILi1EEESB_SB_EEENS1_35KernelTmaWarpSpecializedCooperativeEEENS5_IJNSA_ILi192EEENSA_ILi128EEENSA_ILi64EEEEEENS_12float_e4m3_tENS5_IJlSB_lEEESJ_SK_NS4_8TiledMMAINS4_8MMA_AtomIJNS4_4SM904GMMA31MMA_64x128x32_F32E4M3E4M3_SS_TNILNSO_7ScaleInE1ELSQ_1EEEEEENS4_6LayoutINS5_IJNSA_ILi2EEESB_SB_EEENS5_IJSB_NSA_ILi0EEESW_EEEEENS5_IJNS4_10UnderscoreESZ_SZ_EEEEENS4_13SM90_TMA_LOADENS4_14ComposedLayoutINS4_7SwizzleILi2ELi4ELi3EEENS4_18smem_ptr_flag_bitsILi8EEENST_INS5_IJNSA_ILi8EEESH_EEENS5_IJSH_SB_EEEEEEEvNS4_8identityES12_S1C_vS1D_EENS_8epilogue10collective6detail29Sm90TmaWarpSpecializedAdapterINS1G_15DefaultEpilogueISJ_SK_SK_NS1F_6thread17LinearCombinationISJ_Li1EffLNS1K_9ScaleType4KindE0ELNS_15FloatRoundStyleE2ESJ_EENS1_15EpilogueDefaultEEEEEvvEEEEvNT_6ParamsE,"aw",@nobits
	.sectionflags	@""
	.align	16
	.zero		1024


//--------------------- .nv.shared.reserved.0     --------------------------
	.section	.nv.shared.reserved.0,"aw",@nobits
	.weak		__nv_reservedSMEM_offset_0_alias
	.size		__nv_reservedSMEM_offset_0_alias, 0, 0
	.other		__nv_reservedSMEM_offset_0_alias,@"STO_CUDA_RESERVED_SHARED STV_DEFAULT"
__nv_reservedSMEM_offset_0_alias:
	.zero		0


//--------------------- .nv.global                --------------------------
	.section	.nv.global,"aw",@nobits
.nv.global:
	.type		_ZN40_INTERNAL_fe9eeff6_4_k_cu_635527f7_116864cute1_E,@object
	.size		_ZN40_INTERNAL_fe9eeff6_4_k_cu_635527f7_116864cute1_E,(_ZN40_INTERNAL_fe9eeff6_4_k_cu_635527f7_116864cuda3std3__45__cpo6cbeginE - _ZN40_INTERNAL_fe9eeff6_4_k_cu_635527f7_116864cute1_E)
_ZN40_INTERNAL_fe9eeff6_4_k_cu_635527f7_116864cute1_E:
	.zero		1
	.type		_ZN40_INTERNAL_fe9eeff6_4_k_cu_635527f7_116864cuda3std3__45__cpo6cbeginE,@object
	.size		_ZN40_INTERNAL_fe9eeff6_4_k_cu_635527f7_116864cuda3std3__45__cpo6cbeginE,(_ZN40_INTERNAL_fe9eeff6_4_k_cu_635527f7_116864cuda3std3__48in_placeE - _ZN40_INTERNAL_fe9eeff6_4_k_cu_635527f7_116864cuda3std3__45__cpo6cbeginE)
_ZN40_INTERNAL_fe9eeff6_4_k_cu_635527f7_116864cuda3std3__45__cpo6cbeginE:
	.zero		1
	.type		_ZN40_INTERNAL_fe9eeff6_4_k_cu_635527f7_116864cuda3std3__48in_placeE,@object
	.size		_ZN40_INTERNAL_fe9eeff6_4_k_cu_635527f7_116864cuda3std3__48in_placeE,(_ZN40_INTERNAL_fe9eeff6_4_k_cu_635527f7_116864cuda3std6ranges3__45__cpo9iter_moveE - _ZN40_INTERNAL_fe9eeff6_4_k_cu_635527f7_116864cuda3std3__48in_placeE)
_ZN40_INTERNAL_fe9eeff6_4_k_cu_635527f7_116864cuda3std3__48in_placeE:
	.zero		1
	.type		_ZN40_INTERNAL_fe9eeff6_4_k_cu_635527f7_116864cuda3std6ranges3__45__cpo9iter_moveE,@object
	.size		_ZN40_INTERNAL_fe9eeff6_4_k_cu_635527f7_116864cuda3std6ranges3__45__cpo9iter_moveE,(_ZN40_INTERNAL_fe9eeff6_4_k_cu_635527f7_116864cuda3std3__45__cpo5beginE - _ZN40_INTERNAL_fe9eeff6_4_k_cu_635527f7_116864cuda3std6ranges3__45__cpo9iter_moveE)
_ZN40_INTERNAL_fe9eeff6_4_k_cu_635527f7_116864cuda3std6ranges3__45__cpo9iter_moveE:
	.zero		1
	.type		_ZN40_INTERNAL_fe9eeff6_4_k_cu_635527f7_116864cuda3std3__45__cpo5beginE,@object
	.size		_ZN40_INTERNAL_fe9eeff6_4_k_cu_635527f7_116864cuda3std3__45__cpo5beginE,(_ZN40_INTERNAL_fe9eeff6_4_k_cu_635527f7_116864cuda3std3__442_GLOBAL__N__fe9eeff6_4_k_cu_635527f7_116866ignoreE - _ZN40_INTERNAL_fe9eeff6_4_k_cu_635527f7_116864cuda3std3__45__cpo5beginE)
_ZN40_INTERNAL_fe9eeff6_4_k_cu_635527f7_116864cuda3std3__45__cpo5beginE:
	.zero		1
	.type		_ZN40_INTERNAL_fe9eeff6_4_k_cu_635527f7_116864cuda3std3__442_GLOBAL__N__fe9eeff6_4_k_cu_635527f7_116866ignoreE,@object
	.size		_ZN40_INTERNAL_fe9eeff6_4_k_cu_635527f7_116864cuda3std3__442_GLOBAL__N__fe9eeff6_4_k_cu_635527f7_116866ignoreE,(_ZN40_INTERNAL_fe9eeff6_4_k_cu_635527f7_116864cute7productE - _ZN40_INTERNAL_fe9eeff6_4_k_cu_635527f7_116864cuda3std3__442_GLOBAL__N__fe9eeff6_4_k_cu_635527f7_116866ignoreE)
_ZN40_INTERNAL_fe9eeff6_4_k_cu_635527f7_116864cuda3std3__442_GLOBAL__N__fe9eeff6_4_k_cu_635527f7_116866ignoreE:
	.zero		1
	.type		_ZN40_INTERNAL_fe9eeff6_4_k_cu_635527f7_116864cute7productE,@object
	.size		_ZN40_INTERNAL_fe9eeff6_4_k_cu_635527f7_116864cute7productE,(_ZN40_INTERNAL_fe9eeff6_4_k_cu_635527f7_116864cuda3std3__45__cpo3endE - _ZN40_INTERNAL_fe9eeff6_4_k_cu_635527f7_116864cute7productE)
_ZN40_INTERNAL_fe9eeff6_4_k_cu_635527f7_116864cute7productE:
	.zero		1
	.type		_ZN40_INTERNAL_fe9eeff6_4_k_cu_635527f7_116864cuda3std3__45__cpo3endE,@object
	.size		_ZN40_INTERNAL_fe9eeff6_4_k_cu_635527f7_116864cuda3std3__45__cpo3endE,(_ZN40_INTERNAL_fe9eeff6_4_k_cu_635527f7_116864cuda3std3__419piecewise_constructE - _ZN40_INTERNAL_fe9eeff6_4_k_cu_635527f7_116864cuda3std3__45__cpo3endE)
_ZN40_INTERNAL_fe9eeff6_4_k_cu_635527f7_116864cuda3std3__45__cpo3endE:
	.zero		1
	.type		_ZN40_INTERNAL_fe9eeff6_4_k_cu_635527f7_116864cuda3std3__419piecewise_constructE,@object
	.size		_ZN40_INTERNAL_fe9eeff6_4_k_cu_635527f7_116864cuda3std3__419piecewise_constructE,(_ZN40_INTERNAL_fe9eeff6_4_k_cu_635527f7_116864cuda3std3__45__cpo4cendE - _ZN40_INTERNAL_fe9eeff6_4_k_cu_635527f7_116864cuda3std3__419piecewise_constructE)
_ZN40_INTERNAL_fe9eeff6_4_k_cu_635527f7_116864cuda3std3__419piecewise_constructE:
	.zero		1
	.type		_ZN40_INTERNAL_fe9eeff6_4_k_cu_635527f7_116864cuda3std3__45__cpo4cendE,@object
	.size		_ZN40_INTERNAL_fe9eeff6_4_k_cu_635527f7_116864cuda3std3__45__cpo4cendE,(_ZN40_INTERNAL_fe9eeff6_4_k_cu_635527f7_116864cuda3std6ranges3__45__cpo4swapE - _ZN40_INTERNAL_fe9eeff6_4_k_cu_635527f7_116864cuda3std3__45__cpo4cendE)
_ZN40_INTERNAL_fe9eeff6_4_k_cu_635527f7_116864cuda3std3__45__cpo4cendE:
	.zero		1
	.type		_ZN40_INTERNAL_fe9eeff6_4_k_cu_635527f7_116864cuda3std6ranges3__45__cpo4swapE,@object
	.size		_ZN40_INTERNAL_fe9eeff6_4_k_cu_635527f7_116864cuda3std6ranges3__45__cpo4swapE,(.L_7 - _ZN40_INTERNAL_fe9eeff6_4_k_cu_635527f7_116864cuda3std6ranges3__45__cpo4swapE)
_ZN40_INTERNAL_fe9eeff6_4_k_cu_635527f7_116864cuda3std6ranges3__45__cpo4swapE:
	.zero		1
.L_7:


//--------------------- .nv.constant0._ZN7cutlass13device_kernelINS_4gemm6kernel13GemmUniversalIN4cute5tupleIJiiiiEEENS1_10collective13CollectiveMmaINS1_37MainloopSm90TmaGmmaWarpSpecializedFP8ILi11ENS5_IJNS4_1CILi1EEESB_SB_EEENS1_35KernelTmaWarpSpecializedCooperativeEEENS5_IJNSA_ILi192EEENSA_ILi128EEENSA_ILi64EEEEEENS_12float_e4m3_tENS5_IJlSB_lEEESJ_SK_NS4_8TiledMMAINS4_8MMA_AtomIJNS4_4SM904GMMA31MMA_64x128x32_F32E4M3E4M3_SS_TNILNSO_7ScaleInE1ELSQ_1EEEEEENS4_6LayoutINS5_IJNSA_ILi2EEESB_SB_EEENS5_IJSB_NSA_ILi0EEESW_EEEEENS5_IJNS4_10UnderscoreESZ_SZ_EEEEENS4_13SM90_TMA_LOADENS4_14ComposedLayoutINS4_7SwizzleILi2ELi4ELi3EEENS4_18smem_ptr_flag_bitsILi8EEENST_INS5_IJNSA_ILi8EEESH_EEENS5_IJSH_SB_EEEEEEEvNS4_8identityES12_S1C_vS1D_EENS_8epilogue10collective6detail29Sm90TmaWarpSpecializedAdapterINS1G_15DefaultEpilogueISJ_SK_SK_NS1F_6thread17LinearCombinationISJ_Li1EffLNS1K_9ScaleType4KindE0ELNS_15FloatRoundStyleE2ESJ_EENS1_15EpilogueDefaultEEEEEvvEEEEvNT_6ParamsE --------------------------
	.section	.nv.constant0._ZN7cutlass13device_kernelINS_4gemm6kernel13GemmUniversalIN4cute5tupleIJiiiiEEENS1_10collective13CollectiveMmaINS1_37MainloopSm90TmaGmmaWarpSpecializedFP8ILi11ENS5_IJNS4_1CILi1EEESB_SB_EEENS1_35KernelTmaWarpSpecializedCooperativeEEENS5_IJNSA_ILi192EEENSA_ILi128EEENSA_ILi64EEEEEENS_12float_e4m3_tENS5_IJlSB_lEEESJ_SK_NS4_8TiledMMAINS4_8MMA_AtomIJNS4_4SM904GMMA31MMA_64x128x32_F32E4M3E4M3_SS_TNILNSO_7ScaleInE1ELSQ_1EEEEEENS4_6LayoutINS5_IJNSA_ILi2EEESB_SB_EEENS5_IJSB_NSA_ILi0EEESW_EEEEENS5_IJNS4_10UnderscoreESZ_SZ_EEEEENS4_13SM90_TMA_LOADENS4_14ComposedLayoutINS4_7SwizzleILi2ELi4ELi3EEENS4_18smem_ptr_flag_bitsILi8EEENST_INS5_IJNSA_ILi8EEESH_EEENS5_IJSH_SB_EEEEEEEvNS4_8identityES12_S1C_vS1D_EENS_8epilogue10collective6detail29Sm90TmaWarpSpecializedAdapterINS1G_15DefaultEpilogueISJ_SK_SK_NS1F_6thread17LinearCombinationISJ_Li1EffLNS1K_9ScaleType4KindE0ELNS_15FloatRoundStyleE2ESJ_EENS1_15EpilogueDefaultEEEEEvvEEEEvNT_6ParamsE,"a",@progbits
	.sectionflags	@""
	.align	4
.nv.constant0._ZN7cutlass13device_kernelINS_4gemm6kernel13GemmUniversalIN4cute5tupleIJiiiiEEENS1_10collective13CollectiveMmaINS1_37MainloopSm90TmaGmmaWarpSpecializedFP8ILi11ENS5_IJNS4_1CILi1EEESB_SB_EEENS1_35KernelTmaWarpSpecializedCooperativeEEENS5_IJNSA_ILi192EEENSA_ILi128EEENSA_ILi64EEEEEENS_12float_e4m3_tENS5_IJlSB_lEEESJ_SK_NS4_8TiledMMAINS4_8MMA_AtomIJNS4_4SM904GMMA31MMA_64x128x32_F32E4M3E4M3_SS_TNILNSO_7ScaleInE1ELSQ_1EEEEEENS4_6LayoutINS5_IJNSA_ILi2EEESB_SB_EEENS5_IJSB_NSA_ILi0EEESW_EEEEENS5_IJNS4_10UnderscoreESZ_SZ_EEEEENS4_13SM90_TMA_LOADENS4_14ComposedLayoutINS4_7SwizzleILi2ELi4ELi3EEENS4_18smem_ptr_flag_bitsILi8EEENST_INS5_IJNSA_ILi8EEESH_EEENS5_IJSH_SB_EEEEEEEvNS4_8identityES12_S1C_vS1D_EENS_8epilogue10collective6detail29Sm90TmaWarpSpecializedAdapterINS1G_15DefaultEpilogueISJ_SK_SK_NS1F_6thread17LinearCombinationISJ_Li1EffLNS1K_9ScaleType4KindE0ELNS_15FloatRoundStyleE2ESJ_EENS1_15EpilogueDefaultEEEEEvvEEEEvNT_6ParamsE:
	.zero		1664


//--------------------- SYMBOLS --------------------------

	.type		.nv.reservedSmem.offset0,@object
	.size		.nv.reservedSmem.offset0,0x4
